// auto-generated by cutlass_sweep.gemm — config: {"arch": "sm_90", "cluster_m": 2, "cluster_n": 1, "dtype": "bf16", "dtype_b": "bf16", "layout": "nt", "stages": 0, "tile_k": 64, "tile_m": 384, "tile_n": 16}
#include "cutlass/cutlass.h"
#include "cutlass/gemm/collective/collective_builder.hpp"
#include "cutlass/gemm/device/gemm_universal_adapter.h"
#include "cutlass/gemm/kernel/gemm_universal.hpp"
#include "cutlass/epilogue/collective/collective_builder.hpp"

using ElemA = cutlass::bfloat16_t;
using ElemB = cutlass::bfloat16_t;
using ElemCD = cutlass::bfloat16_t;
using Acc  = float;
using TileShape    = cute::Shape<cute::_384, cute::_16, cute::_64>;
using ClusterShape = cute::Shape<cute::_2, cute::_1, cute::_1>;

using CollectiveEpilogue = typename cutlass::epilogue::collective::CollectiveBuilder<
    cutlass::arch::Sm90, cutlass::arch::OpClassTensorOp,
    TileShape, ClusterShape,
    cutlass::epilogue::collective::EpilogueTileAuto,
    Acc, Acc,
    ElemCD, cutlass::layout::RowMajor, 128 / cutlass::sizeof_bits<ElemCD>::value,
    ElemCD, cutlass::layout::RowMajor, 128 / cutlass::sizeof_bits<ElemCD>::value,
    cutlass::epilogue::collective::EpilogueScheduleAuto
  >::CollectiveOp;

using CollectiveMainloop = typename cutlass::gemm::collective::CollectiveBuilder<
    cutlass::arch::Sm90, cutlass::arch::OpClassTensorOp,
    ElemA, cutlass::layout::RowMajor, 128 / cutlass::sizeof_bits<ElemA>::value,
    ElemB, cutlass::layout::ColumnMajor, 128 / cutlass::sizeof_bits<ElemB>::value,
    Acc,
    TileShape, ClusterShape,
    cutlass::gemm::collective::StageCountAutoCarveout<static_cast<int>(sizeof(typename CollectiveEpilogue::SharedStorage))>,
    cutlass::gemm::collective::KernelScheduleAuto
  >::CollectiveOp;

using GemmKernel = cutlass::gemm::kernel::GemmUniversal<
    cute::Shape<int,int,int,int>,
    CollectiveMainloop,
    CollectiveEpilogue
>;
using Gemm = cutlass::gemm::device::GemmUniversalAdapter<GemmKernel>;

// Force the device kernel symbol into the cubin without needing a host main.
auto* _anchor = &cutlass::device_kernel<GemmKernel>;


// ===== COMPILED SASS (sm_90a) =====

	.target	sm_90a

	.elftype	@"ET_EXEC"


//--------------------- .note.nv.tkinfo           --------------------------
	.section	.note.nv.tkinfo,"",@"SHT_NOTE"
	.sectionflags	@"SHF_NOTE_NV_TKINFO"
	.tkinfo
        /*0018*/ 	.word	0x00000002
        /*0030*/ 	.string	""
        /*0030*/ 	.string	"ptxas"
        /*0030*/ 	.string	"Cuda compilation tools, release 13.0, V13.0.88"
        /*0030*/ 	.string	"Build cuda_13.0.r13.0/compiler.36424714_0"
        /*0030*/ 	.string	"-arch sm_90a -m 64 "



//--------------------- .note.nv.cuinfo           --------------------------
	.section	.note.nv.cuinfo,"",@"SHT_NOTE"
	.sectionflags	@"SHF_NOTE_NV_CUINFO"
        /*0018*/ 	.short	0x0002
        /*001a*/ 	.short	0x005a
        /*001c*/ 	.short	0x0082
	.zero		2


//--------------------- .nv.info                  --------------------------
	.section	.nv.info,"",@"SHT_CUDA_INFO"
	.align	4


	//----- nvinfo : EIATTR_REGCOUNT
	.align		4
        /*0000*/ 	.byte	0x04, 0x2f
        /*0002*/ 	.short	(.L_15 - .L_14)
	.align		4
.L_14:
        /*0004*/ 	.word	index@(_ZN7cutlass13device_kernelINS_4gemm6kernel13GemmUniversalIN4cute5tupleIJiiiiEEENS1_10collective13CollectiveMmaINS1_34MainloopSm90TmaGmmaWarpSpecializedILi4ENS5_IJNS4_1CILi2EEENSA_ILi1EEESC_EEENS1_35KernelTmaWarpSpecializedCooperativeEEENS5_IJNSA_ILi384EEENSA_ILi16EEENSA_ILi64EEEEEENS_10bfloat16_tENS5_IJlSC_lEEESK_SL_NS4_8TiledMMAINS4_8MMA_AtomIJNS4_4SM904GMMA27MMA_64x16x16_F32BF16BF16_SSILNSP_5MajorE0ELSR_0ELNSP_7ScaleInE1ELSS_1EEEEEENS4_6LayoutISD_NS5_IJSC_NSA_ILi0EEESW_EEEEENS5_IJNS4_10UnderscoreESZ_SZ_EEEEENS4_13SM90_TMA_LOADENS4_14ComposedLayoutINS4_7SwizzleILi3ELi4ELi3EEENS4_18smem_ptr_flag_bitsILi16EEENSV_INS5_IJNSA_ILi8EEESI_EEENS5_IJSI_SC_EEEEEEEvNS4_8identityENS4_23SM90_TMA_LOAD_MULTICASTES1C_vS1D_EENS_8epilogue10collective6detail29Sm90TmaWarpSpecializedAdapterINS1H_15DefaultEpilogueISK_SL_SL_NS1G_6thread17LinearCombinationISK_Li1EffLNS1L_9ScaleType4KindE0ELNS_15FloatRoundStyleE2ESK_EENS1_15EpilogueDefaultEEEEEvvEEEEvNT_6ParamsE)
        /*0008*/ 	.word	0x000000a8


	//----- nvinfo : EIATTR_FRAME_SIZE
	.align		4
.L_15:
        /*000c*/ 	.byte	0x04, 0x11
        /*000e*/ 	.short	(.L_17 - .L_16)
	.align		4
.L_16:
        /*0010*/ 	.word	index@(_ZN7cutlass13device_kernelINS_4gemm6kernel13GemmUniversalIN4cute5tupleIJiiiiEEENS1_10collective13CollectiveMmaINS1_34MainloopSm90TmaGmmaWarpSpecializedILi4ENS5_IJNS4_1CILi2EEENSA_ILi1EEESC_EEENS1_35KernelTmaWarpSpecializedCooperativeEEENS5_IJNSA_ILi384EEENSA_ILi16EEENSA_ILi64EEEEEENS_10bfloat16_tENS5_IJlSC_lEEESK_SL_NS4_8TiledMMAINS4_8MMA_AtomIJNS4_4SM904GMMA27MMA_64x16x16_F32BF16BF16_SSILNSP_5MajorE0ELSR_0ELNSP_7ScaleInE1ELSS_1EEEEEENS4_6LayoutISD_NS5_IJSC_NSA_ILi0EEESW_EEEEENS5_IJNS4_10UnderscoreESZ_SZ_EEEEENS4_13SM90_TMA_LOADENS4_14ComposedLayoutINS4_7SwizzleILi3ELi4ELi3EEENS4_18smem_ptr_flag_bitsILi16EEENSV_INS5_IJNSA_ILi8EEESI_EEENS5_IJSI_SC_EEEEEEEvNS4_8identityENS4_23SM90_TMA_LOAD_MULTICASTES1C_vS1D_EENS_8epilogue10collective6detail29Sm90TmaWarpSpecializedAdapterINS1H_15DefaultEpilogueISK_SL_SL_NS1G_6thread17LinearCombinationISK_Li1EffLNS1L_9ScaleType4KindE0ELNS_15FloatRoundStyleE2ESK_EENS1_15EpilogueDefaultEEEEEvvEEEEvNT_6ParamsE)
        /*0014*/ 	.word	0x00000000


	//----- nvinfo : EIATTR_MIN_STACK_SIZE
	.align		4
.L_17:
        /*0018*/ 	.byte	0x04, 0x12
        /*001a*/ 	.short	(.L_19 - .L_18)
	.align		4
.L_18:
        /*001c*/ 	.word	index@(_ZN7cutlass13device_kernelINS_4gemm6kernel13GemmUniversalIN4cute5tupleIJiiiiEEENS1_10collective13CollectiveMmaINS1_34MainloopSm90TmaGmmaWarpSpecializedILi4ENS5_IJNS4_1CILi2EEENSA_ILi1EEESC_EEENS1_35KernelTmaWarpSpecializedCooperativeEEENS5_IJNSA_ILi384EEENSA_ILi16EEENSA_ILi64EEEEEENS_10bfloat16_tENS5_IJlSC_lEEESK_SL_NS4_8TiledMMAINS4_8MMA_AtomIJNS4_4SM904GMMA27MMA_64x16x16_F32BF16BF16_SSILNSP_5MajorE0ELSR_0ELNSP_7ScaleInE1ELSS_1EEEEEENS4_6LayoutISD_NS5_IJSC_NSA_ILi0EEESW_EEEEENS5_IJNS4_10UnderscoreESZ_SZ_EEEEENS4_13SM90_TMA_LOADENS4_14ComposedLayoutINS4_7SwizzleILi3ELi4ELi3EEENS4_18smem_ptr_flag_bitsILi16EEENSV_INS5_IJNSA_ILi8EEESI_EEENS5_IJSI_SC_EEEEEEEvNS4_8identityENS4_23SM90_TMA_LOAD_MULTICASTES1C_vS1D_EENS_8epilogue10collective6detail29Sm90TmaWarpSpecializedAdapterINS1H_15DefaultEpilogueISK_SL_SL_NS1G_6thread17LinearCombinationISK_Li1EffLNS1L_9ScaleType4KindE0ELNS_15FloatRoundStyleE2ESK_EENS1_15EpilogueDefaultEEEEEvvEEEEvNT_6ParamsE)
        /*0020*/ 	.word	0x00000000
.L_19:


//--------------------- .nv.compat                --------------------------
	.section	.nv.compat,"",@"SHT_CUDA_COMPAT_INFO"
	.align	4
        /*0000*/ 	.byte	0x02, 0x09, 0x01, 0x00, 0x02, 0x02, 0x04, 0x00, 0x02, 0x05, 0x05, 0x00, 0x03, 0x07, 0x01, 0x01
        /*0010*/ 	.byte	0x02, 0x03, 0x01, 0x00, 0x02, 0x06, 0x01, 0x00, 0x04, 0x0b, 0x08, 0x00, 0x00, 0x00, 0x00, 0x00
        /*0020*/ 	.byte	0x00, 0x00, 0x00, 0x00


//--------------------- .nv.info._ZN7cutlass13device_kernelINS_4gemm6kernel13GemmUniversalIN4cute5tupleIJiiiiEEENS1_10collective13CollectiveMmaINS1_34MainloopSm90TmaGmmaWarpSpecializedILi4ENS5_IJNS4_1CILi2EEENSA_ILi1EEESC_EEENS1_35KernelTmaWarpSpecializedCooperativeEEENS5_IJNSA_ILi384EEENSA_ILi16EEENSA_ILi64EEEEEENS_10bfloat16_tENS5_IJlSC_lEEESK_SL_NS4_8TiledMMAINS4_8MMA_AtomIJNS4_4SM904GMMA27MMA_64x16x16_F32BF16BF16_SSILNSP_5MajorE0ELSR_0ELNSP_7ScaleInE1ELSS_1EEEEEENS4_6LayoutISD_NS5_IJSC_NSA_ILi0EEESW_EEEEENS5_IJNS4_10UnderscoreESZ_SZ_EEEEENS4_13SM90_TMA_LOADENS4_14ComposedLayoutINS4_7SwizzleILi3ELi4ELi3EEENS4_18smem_ptr_flag_bitsILi16EEENSV_INS5_IJNSA_ILi8EEESI_EEENS5_IJSI_SC_EEEEEEEvNS4_8identityENS4_23SM90_TMA_LOAD_MULTICASTES1C_vS1D_EENS_8epilogue10collective6detail29Sm90TmaWarpSpecializedAdapterINS1H_15DefaultEpilogueISK_SL_SL_NS1G_6thread17LinearCombinationISK_Li1EffLNS1L_9ScaleType4KindE0ELNS_15FloatRoundStyleE2ESK_EENS1_15EpilogueDefaultEEEEEvvEEEEvNT_6ParamsE --------------------------
	.section	.nv.info._ZN7cutlass13device_kernelINS_4gemm6kernel13GemmUniversalIN4cute5tupleIJiiiiEEENS1_10collective13CollectiveMmaINS1_34MainloopSm90TmaGmmaWarpSpecializedILi4ENS5_IJNS4_1CILi2EEENSA_ILi1EEESC_EEENS1_35KernelTmaWarpSpecializedCooperativeEEENS5_IJNSA_ILi384EEENSA_ILi16EEENSA_ILi64EEEEEENS_10bfloat16_tENS5_IJlSC_lEEESK_SL_NS4_8TiledMMAINS4_8MMA_AtomIJNS4_4SM904GMMA27MMA_64x16x16_F32BF16BF16_SSILNSP_5MajorE0ELSR_0ELNSP_7ScaleInE1ELSS_1EEEEEENS4_6LayoutISD_NS5_IJSC_NSA_ILi0EEESW_EEEEENS5_IJNS4_10UnderscoreESZ_SZ_EEEEENS4_13SM90_TMA_LOADENS4_14ComposedLayoutINS4_7SwizzleILi3ELi4ELi3EEENS4_18smem_ptr_flag_bitsILi16EEENSV_INS5_IJNSA_ILi8EEESI_EEENS5_IJSI_SC_EEEEEEEvNS4_8identityENS4_23SM90_TMA_LOAD_MULTICASTES1C_vS1D_EENS_8epilogue10collective6detail29Sm90TmaWarpSpecializedAdapterINS1H_15DefaultEpilogueISK_SL_SL_NS1G_6thread17LinearCombinationISK_Li1EffLNS1L_9ScaleType4KindE0ELNS_15FloatRoundStyleE2ESK_EENS1_15EpilogueDefaultEEEEEvvEEEEvNT_6ParamsE,"",@"SHT_CUDA_INFO"
	.sectionflags	@""
	.align	4


	//----- nvinfo : EIATTR_CUDA_API_VERSION
	.align		4
        /*0000*/ 	.byte	0x04, 0x37
        /*0002*/ 	.short	(.L_21 - .L_20)
.L_20:
        /*0004*/ 	.word	0x00000082


	//----- nvinfo : EIATTR_KPARAM_INFO
	.align		4
.L_21:
        /*0008*/ 	.byte	0x04, 0x17
        /*000a*/ 	.short	(.L_23 - .L_22)
.L_22:
        /*000c*/ 	.word	0x00000000
        /*0010*/ 	.short	0x0000
        /*0012*/ 	.short	0x0070
        /*0014*/ 	.byte	0x00, 0xf0, 0x01, 0x10


	//----- nvinfo : EIATTR_SPARSE_MMA_MASK
	.align		4
.L_23:
        /*0018*/ 	.byte	0x03, 0x50
        /*001a*/ 	.short	0x0000


	//----- nvinfo : EIATTR_MAXREG_COUNT
	.align		4
        /*001c*/ 	.byte	0x03, 0x1b
        /*001e*/ 	.short	0x00a8


	//----- nvinfo : EIATTR_NUM_BARRIERS
	.align		4
        /*0020*/ 	.byte	0x02, 0x4c
        /*0022*/ 	.byte	0x01
	.zero		1


	//----- nvinfo : EIATTR_EXTERNS
	.align		4
        /*0024*/ 	.byte	0x04, 0x0f
        /*0026*/ 	.short	(.L_25 - .L_24)


	//   ....[0]....
	.align		4
.L_24:
        /*0028*/ 	.word	index@(__assertfail)


	//----- nvinfo : EIATTR_MERCURY_ISA_VERSION
	.align		4
.L_25:
        /*002c*/ 	.byte	0x03, 0x5f
        /*002e*/ 	.short	0x0101


	//----- nvinfo : EIATTR_INT_WARP_WIDE_INSTR_OFFSETS
	.align		4
        /*0030*/ 	.byte	0x04, 0x31
        /*0032*/ 	.short	(.L_27 - .L_26)


	//   ....[0]....
.L_26:
        /*0034*/ 	.word	0x00000490


	//   ....[1]....
        /*0038*/ 	.word	0x000004c0


	//   ....[2]....
        /*003c*/ 	.word	0x00000680


	//   ....[3]....
        /*0040*/ 	.word	0x00002590


	//----- nvinfo : EIATTR_COOP_GROUP_MASK_REGIDS
	.align		4
.L_27:
        /*0044*/ 	.byte	0x04, 0x29
        /*0046*/ 	.short	(.L_29 - .L_28)


	//   ....[0]....
.L_28:
        /*0048*/ 	.word	0xffffffff


	//   ....[1]....
        /*004c*/ 	.word	0xffffffff


	//   ....[2]....
        /*0050*/ 	.word	0xffffffff


	//   ....[3]....
        /*0054*/ 	.word	0xffffffff


	//   ....[4]....
        /*0058*/ 	.word	0xffffffff


	//   ....[5]....
        /*005c*/ 	.word	0xffffffff


	//----- nvinfo : EIATTR_COOP_GROUP_INSTR_OFFSETS
	.align		4
.L_29:
        /*0060*/ 	.byte	0x04, 0x28
        /*0062*/ 	.short	(.L_31 - .L_30)


	//   ....[0]....
.L_30:
        /*0064*/ 	.word	0x00000060


	//   ....[1]....
        /*0068*/ 	.word	0x00000070


	//   ....[2]....
        /*006c*/ 	.word	0x00000130


	//   ....[3]....
        /*0070*/ 	.word	0x000002d0


	//   ....[4]....
        /*0074*/ 	.word	0x00000800


	//   ....[5]....
        /*0078*/ 	.word	0x00001510


	//----- nvinfo : EIATTR_REG_RECONFIG
	.align		4
.L_31:
        /*007c*/ 	.byte	0x01, 0x54
	.zero		2


	//----- nvinfo : EIATTR_SYSCALL_OFFSETS
	.align		4
        /*0080*/ 	.byte	0x04, 0x46
        /*0082*/ 	.short	(.L_33 - .L_32)


	//   ....[0]....
.L_32:
        /*0084*/ 	.word	0x00001700


	//----- nvinfo : EIATTR_MBARRIER_INSTR_OFFSETS
	.align		4
.L_33:
        /*0088*/ 	.byte	0x04, 0x39
        /*008a*/ 	.short	(.L_35 - .L_34)


	//   ....[0]....
.L_34:
        /*008c*/ 	.word	0x00000230
        /*0090*/ 	.word	0x000000ff
        /*0094*/ 	.word	0x00000000
        /*0098*/ 	.short	0x0100
        /*009a*/ 	.byte	0x08
	.zero		1


	//   ....[1]....
        /*009c*/ 	.word	0x00000240
        /*00a0*/ 	.word	0x000000ff
        /*00a4*/ 	.word	0x00000020
        /*00a8*/ 	.short	0x0100
        /*00aa*/ 	.byte	0x08
	.zero		1


	//   ....[2]....
        /*00ac*/ 	.word	0x00000250
        /*00b0*/ 	.word	0x000000ff
        /*00b4*/ 	.word	0x00000008
        /*00b8*/ 	.short	0x0100
        /*00ba*/ 	.byte	0x08
	.zero		1


	//   ....[3]....
        /*00bc*/ 	.word	0x00000260
        /*00c0*/ 	.word	0x000000ff
        /*00c4*/ 	.word	0x00000028
        /*00c8*/ 	.short	0x0100
        /*00ca*/ 	.byte	0x08
	.zero		1


	//   ....[4]....
        /*00cc*/ 	.word	0x00000270
        /*00d0*/ 	.word	0x000000ff
        /*00d4*/ 	.word	0x00000010
        /*00d8*/ 	.short	0x0100
        /*00da*/ 	.byte	0x08
	.zero		1


	//   ....[5]....
        /*00dc*/ 	.word	0x00000280
        /*00e0*/ 	.word	0x000000ff
        /*00e4*/ 	.word	0x00000030
        /*00e8*/ 	.short	0x0100
        /*00ea*/ 	.byte	0x08
	.zero		1


	//   ....[6]....
        /*00ec*/ 	.word	0x00000290
        /*00f0*/ 	.word	0x000000ff
        /*00f4*/ 	.word	0x00000018
        /*00f8*/ 	.short	0x0100
        /*00fa*/ 	.byte	0x08
	.zero		1


	//   ....[7]....
        /*00fc*/ 	.word	0x000002a0
        /*0100*/ 	.word	0x000000ff
        /*0104*/ 	.word	0x00000038
        /*0108*/ 	.short	0x0100
        /*010a*/ 	.byte	0x08
	.zero		1


	//   ....[8]....
        /*010c*/ 	.word	0x00000720
        /*0110*/ 	.word	0x000000ff
        /*0114*/ 	.word	0x00000050
        /*0118*/ 	.short	0x0100
        /*011a*/ 	.byte	0x06
	.zero		1


	//   ....[9]....
        /*011c*/ 	.word	0x000007a0
        /*0120*/ 	.word	0x000000ff
        /*0124*/ 	.word	0x00000058
        /*0128*/ 	.short	0x0100
        /*012a*/ 	.byte	0x06
	.zero		1


	//   ....[10]....
        /*012c*/ 	.word	0x000017c0
        /*0130*/ 	.word	0x00000003
        /*0134*/ 	.word	0x00000000
        /*0138*/ 	.short	0x010a
        /*013a*/ 	.byte	0x3f
	.zero		1


	//   ....[11]....
        /*013c*/ 	.word	0x00001820
        /*0140*/ 	.word	0x00000003
        /*0144*/ 	.word	0x00000000
        /*0148*/ 	.short	0x010a
        /*014a*/ 	.byte	0x3f
	.zero		1


	//   ....[12]....
        /*014c*/ 	.word	0x00001ea0
        /*0150*/ 	.word	0x00000005
        /*0154*/ 	.word	0x00000000
        /*0158*/ 	.short	0x010a
        /*015a*/ 	.byte	0x3f
	.zero		1


	//   ....[13]....
        /*015c*/ 	.word	0x00001ee0
        /*0160*/ 	.word	0x00000005
        /*0164*/ 	.word	0x00000000
        /*0168*/ 	.short	0x010a
        /*016a*/ 	.byte	0x3f
	.zero		1


	//   ....[14]....
        /*016c*/ 	.word	0x00002440
        /*0170*/ 	.word	0x00000004
        /*0174*/ 	.word	0x00000000
        /*0178*/ 	.short	0x0101
        /*017a*/ 	.byte	0x3f
	.zero		1


	//   ....[15]....
        /*017c*/ 	.word	0x00002600
        /*0180*/ 	.word	0x00000000
        /*0184*/ 	.word	0x00000000
        /*0188*/ 	.short	0x0101
        /*018a*/ 	.byte	0x3f
	.zero		1


	//   ....[16]....
        /*018c*/ 	.word	0x00005620
        /*0190*/ 	.word	0x00000017
        /*0194*/ 	.word	0x00000020
        /*0198*/ 	.short	0x010a
        /*019a*/ 	.byte	0x3f
	.zero		1


	//   ....[17]....
        /*019c*/ 	.word	0x000059e0
        /*01a0*/ 	.word	0x00000005
        /*01a4*/ 	.word	0x00000058
        /*01a8*/ 	.short	0x0101
        /*01aa*/ 	.byte	0x3f
	.zero		1


	//   ....[18]....
        /*01ac*/ 	.word	0x00006100
        /*01b0*/ 	.word	0x00000007
        /*01b4*/ 	.word	0x00000000
        /*01b8*/ 	.short	0x010a
        /*01ba*/ 	.byte	0x3f
	.zero		1


	//   ....[19]....
        /*01bc*/ 	.word	0x00006180
        /*01c0*/ 	.word	0x00000006
        /*01c4*/ 	.word	0x00000000
        /*01c8*/ 	.short	0x010a
        /*01ca*/ 	.byte	0x3f
	.zero		1


	//   ....[20]....
        /*01cc*/ 	.word	0x00006210
        /*01d0*/ 	.word	0x00000007
        /*01d4*/ 	.word	0x00000000
        /*01d8*/ 	.short	0x010a
        /*01da*/ 	.byte	0x3f
	.zero		1


	//   ....[21]....
        /*01dc*/ 	.word	0x000062a0
        /*01e0*/ 	.word	0x00000005
        /*01e4*/ 	.word	0x00000000
        /*01e8*/ 	.short	0x010a
        /*01ea*/ 	.byte	0x3f
	.zero		1


	//   ....[22]....
        /*01ec*/ 	.word	0x00006300
        /*01f0*/ 	.word	0x00000003
        /*01f4*/ 	.word	0x00000000
        /*01f8*/ 	.short	0x010a
        /*01fa*/ 	.byte	0x3f
	.zero		1


	//   ....[23]....
        /*01fc*/ 	.word	0x00006350
        /*0200*/ 	.word	0x00000005
        /*0204*/ 	.word	0x00000000
        /*0208*/ 	.short	0x010a
        /*020a*/ 	.byte	0x3f
	.zero		1


	//   ....[24]....
        /*020c*/ 	.word	0x00006420
        /*0210*/ 	.word	0x00000017
        /*0214*/ 	.word	0x00000020
        /*0218*/ 	.short	0x010a
        /*021a*/ 	.byte	0x3f
	.zero		1


	//   ....[25]....
        /*021c*/ 	.word	0x000064f0
        /*0220*/ 	.word	0x00000007
        /*0224*/ 	.word	0x00000000
        /*0228*/ 	.short	0x010a
        /*022a*/ 	.byte	0x3f
	.zero		1


	//   ....[26]....
        /*022c*/ 	.word	0x00006540
        /*0230*/ 	.word	0x00000006
        /*0234*/ 	.word	0x00000000
        /*0238*/ 	.short	0x010a
        /*023a*/ 	.byte	0x3f
	.zero		1


	//   ....[27]....
        /*023c*/ 	.word	0x00006590
        /*0240*/ 	.word	0x00000007
        /*0244*/ 	.word	0x00000000
        /*0248*/ 	.short	0x010a
        /*024a*/ 	.byte	0x3f
	.zero		1


	//----- nvinfo : EIATTR_NUM_MBARRIERS
	.align		4
.L_35:
        /*024c*/ 	.byte	0x03, 0x38
        /*024e*/ 	.short	0x000a


	//----- nvinfo : EIATTR_EXIT_INSTR_OFFSETS
	.align		4
        /*0250*/ 	.byte	0x04, 0x1c
        /*0252*/ 	.short	(.L_37 - .L_36)


	//   ....[0]....
.L_36:
        /*0254*/ 	.word	0x000009d0


	//   ....[1]....
        /*0258*/ 	.word	0x000011e0


	//   ....[2]....
        /*025c*/ 	.word	0x00004da0


	//   ....[3]....
        /*0260*/ 	.word	0x00005300


	//   ....[4]....
        /*0264*/ 	.word	0x000062f0


	//----- nvinfo : EIATTR_MAX_THREADS
	.align		4
.L_37:
        /*0268*/ 	.byte	0x04, 0x05
        /*026a*/ 	.short	(.L_39 - .L_38)
.L_38:
        /*026c*/ 	.word	0x00000180
        /*0270*/ 	.word	0x00000001
        /*0274*/ 	.word	0x00000001


	//----- nvinfo : EIATTR_CRS_STACK_SIZE
	.align		4
.L_39:
        /*0278*/ 	.byte	0x04, 0x1e
        /*027a*/ 	.short	(.L_41 - .L_40)
.L_40:
        /*027c*/ 	.word	0x00000000


	//----- nvinfo : EIATTR_CBANK_PARAM_SIZE
	.align		4
.L_41:
        /*0280*/ 	.byte	0x03, 0x19
        /*0282*/ 	.short	0x0470


	//----- nvinfo : EIATTR_PARAM_CBANK
	.align		4
        /*0284*/ 	.byte	0x04, 0x0a
        /*0286*/ 	.short	(.L_43 - .L_42)
	.align		4
.L_42:
        /*0288*/ 	.word	index@(.nv.constant0._ZN7cutlass13device_kernelINS_4gemm6kernel13GemmUniversalIN4cute5tupleIJiiiiEEENS1_10collective13CollectiveMmaINS1_34MainloopSm90TmaGmmaWarpSpecializedILi4ENS5_IJNS4_1CILi2EEENSA_ILi1EEESC_EEENS1_35KernelTmaWarpSpecializedCooperativeEEENS5_IJNSA_ILi384EEENSA_ILi16EEENSA_ILi64EEEEEENS_10bfloat16_tENS5_IJlSC_lEEESK_SL_NS4_8TiledMMAINS4_8MMA_AtomIJNS4_4SM904GMMA27MMA_64x16x16_F32BF16BF16_SSILNSP_5MajorE0ELSR_0ELNSP_7ScaleInE1ELSS_1EEEEEENS4_6LayoutISD_NS5_IJSC_NSA_ILi0EEESW_EEEEENS5_IJNS4_10UnderscoreESZ_SZ_EEEEENS4_13SM90_TMA_LOADENS4_14ComposedLayoutINS4_7SwizzleILi3ELi4ELi3EEENS4_18smem_ptr_flag_bitsILi16EEENSV_INS5_IJNSA_ILi8EEESI_EEENS5_IJSI_SC_EEEEEEEvNS4_8identityENS4_23SM90_TMA_LOAD_MULTICASTES1C_vS1D_EENS_8epilogue10collective6detail29Sm90TmaWarpSpecializedAdapterINS1H_15DefaultEpilogueISK_SL_SL_NS1G_6thread17LinearCombinationISK_Li1EffLNS1L_9ScaleType4KindE0ELNS_15FloatRoundStyleE2ESK_EENS1_15EpilogueDefaultEEEEEvvEEEEvNT_6ParamsE)
        /*028c*/ 	.short	0x0210
        /*028e*/ 	.short	0x0470


	//----- nvinfo : EIATTR_SW_WAR
	.align		4
.L_43:
        /*0290*/ 	.byte	0x04, 0x36
        /*0292*/ 	.short	(.L_45 - .L_44)
.L_44:
        /*0294*/ 	.word	0x00000008
.L_45:


//--------------------- .nv.callgraph             --------------------------
	.section	.nv.callgraph,"",@"SHT_CUDA_CALLGRAPH"
	.align	4
	.sectionentsize	8
	.align		4
        /*0000*/ 	.word	0x00000000
	.align		4
        /*0004*/ 	.word	0xffffffff
	.align		4
        /*0008*/ 	.word	index@(_ZN7cutlass13device_kernelINS_4gemm6kernel13GemmUniversalIN4cute5tupleIJiiiiEEENS1_10collective13CollectiveMmaINS1_34MainloopSm90TmaGmmaWarpSpecializedILi4ENS5_IJNS4_1CILi2EEENSA_ILi1EEESC_EEENS1_35KernelTmaWarpSpecializedCooperativeEEENS5_IJNSA_ILi384EEENSA_ILi16EEENSA_ILi64EEEEEENS_10bfloat16_tENS5_IJlSC_lEEESK_SL_NS4_8TiledMMAINS4_8MMA_AtomIJNS4_4SM904GMMA27MMA_64x16x16_F32BF16BF16_SSILNSP_5MajorE0ELSR_0ELNSP_7ScaleInE1ELSS_1EEEEEENS4_6LayoutISD_NS5_IJSC_NSA_ILi0EEESW_EEEEENS5_IJNS4_10UnderscoreESZ_SZ_EEEEENS4_13SM90_TMA_LOADENS4_14ComposedLayoutINS4_7SwizzleILi3ELi4ELi3EEENS4_18smem_ptr_flag_bitsILi16EEENSV_INS5_IJNSA_ILi8EEESI_EEENS5_IJSI_SC_EEEEEEEvNS4_8identityENS4_23SM90_TMA_LOAD_MULTICASTES1C_vS1D_EENS_8epilogue10collective6detail29Sm90TmaWarpSpecializedAdapterINS1H_15DefaultEpilogueISK_SL_SL_NS1G_6thread17LinearCombinationISK_Li1EffLNS1L_9ScaleType4KindE0ELNS_15FloatRoundStyleE2ESK_EENS1_15EpilogueDefaultEEEEEvvEEEEvNT_6ParamsE)
	.align		4
        /*000c*/ 	.word	index@(__assertfail)
	.align		4
        /*0010*/ 	.word	0x00000000
	.align		4
        /*0014*/ 	.word	0xfffffffe
	.align		4
        /*0018*/ 	.word	0x00000000
	.align		4
        /*001c*/ 	.word	0xfffffffd
	.align		4
        /*0020*/ 	.word	0x00000000
	.align		4
        /*0024*/ 	.word	0xfffffffc


//--------------------- .nv.constant4             --------------------------
	.section	.nv.constant4,"a",@progbits
	.align	8
	.align		8
.nv.constant4:
        /*0000*/ 	.dword	__assertfail
	.align		8
        /*0008*/ 	.dword	__unnamed_1
	.align		8
        /*0010*/ 	.dword	_ZN39_INTERNAL_07853532_4_k_cu_f00fd300_95824cuda3std3__45__cpo5beginE
	.align		8
        /*0018*/ 	.dword	_ZN39_INTERNAL_07853532_4_k_cu_f00fd300_95824cuda3std3__45__cpo3endE
	.align		8
        /*0020*/ 	.dword	_ZN39_INTERNAL_07853532_4_k_cu_f00fd300_95824cuda3std3__45__cpo6cbeginE
	.align		8
        /*0028*/ 	.dword	_ZN39_INTERNAL_07853532_4_k_cu_f00fd300_95824cuda3std3__45__cpo4cendE
	.align		8
        /*0030*/ 	.dword	_ZN39_INTERNAL_07853532_4_k_cu_f00fd300_95824cuda3std3__441_GLOBAL__N__07853532_4_k_cu_f00fd300_95826ignoreE
	.align		8
        /*0038*/ 	.dword	_ZN39_INTERNAL_07853532_4_k_cu_f00fd300_95824cuda3std3__419piecewise_constructE
	.align		8
        /*0040*/ 	.dword	_ZN39_INTERNAL_07853532_4_k_cu_f00fd300_95824cuda3std3__48in_placeE
	.align		8
        /*0048*/ 	.dword	_ZN39_INTERNAL_07853532_4_k_cu_f00fd300_95824cuda3std6ranges3__45__cpo4swapE
	.align		8
        /*0050*/ 	.dword	_ZN39_INTERNAL_07853532_4_k_cu_f00fd300_95824cuda3std6ranges3__45__cpo9iter_moveE
	.align		8
        /*0058*/ 	.dword	_ZN39_INTERNAL_07853532_4_k_cu_f00fd300_95824cute7productE
	.align		8
        /*0060*/ 	.dword	_ZN39_INTERNAL_07853532_4_k_cu_f00fd300_95824cute1_E
	.align		8
        /*0068*/ 	.dword	$str$22
	.align		8
        /*0070*/ 	.dword	$str$23


//--------------------- .text._ZN7cutlass13device_kernelINS_4gemm6kernel13GemmUniversalIN4cute5tupleIJiiiiEEENS1_10collective13CollectiveMmaINS1_34MainloopSm90TmaGmmaWarpSpecializedILi4ENS5_IJNS4_1CILi2EEENSA_ILi1EEESC_EEENS1_35KernelTmaWarpSpecializedCooperativeEEENS5_IJNSA_ILi384EEENSA_ILi16EEENSA_ILi64EEEEEENS_10bfloat16_tENS5_IJlSC_lEEESK_SL_NS4_8TiledMMAINS4_8MMA_AtomIJNS4_4SM904GMMA27MMA_64x16x16_F32BF16BF16_SSILNSP_5MajorE0ELSR_0ELNSP_7ScaleInE1ELSS_1EEEEEENS4_6LayoutISD_NS5_IJSC_NSA_ILi0EEESW_EEEEENS5_IJNS4_10UnderscoreESZ_SZ_EEEEENS4_13SM90_TMA_LOADENS4_14ComposedLayoutINS4_7SwizzleILi3ELi4ELi3EEENS4_18smem_ptr_flag_bitsILi16EEENSV_INS5_IJNSA_ILi8EEESI_EEENS5_IJSI_SC_EEEEEEEvNS4_8identityENS4_23SM90_TMA_LOAD_MULTICASTES1C_vS1D_EENS_8epilogue10collective6detail29Sm90TmaWarpSpecializedAdapterINS1H_15DefaultEpilogueISK_SL_SL_NS1G_6thread17LinearCombinationISK_Li1EffLNS1L_9ScaleType4KindE0ELNS_15FloatRoundStyleE2ESK_EENS1_15EpilogueDefaultEEEEEvvEEEEvNT_6ParamsE --------------------------
	.section	.text._ZN7cutlass13device_kernelINS_4gemm6kernel13GemmUniversalIN4cute5tupleIJiiiiEEENS1_10collective13CollectiveMmaINS1_34MainloopSm90TmaGmmaWarpSpecializedILi4ENS5_IJNS4_1CILi2EEENSA_ILi1EEESC_EEENS1_35KernelTmaWarpSpecializedCooperativeEEENS5_IJNSA_ILi384EEENSA_ILi16EEENSA_ILi64EEEEEENS_10bfloat16_tENS5_IJlSC_lEEESK_SL_NS4_8TiledMMAINS4_8MMA_AtomIJNS4_4SM904GMMA27MMA_64x16x16_F32BF16BF16_SSILNSP_5MajorE0ELSR_0ELNSP_7ScaleInE1ELSS_1EEEEEENS4_6LayoutISD_NS5_IJSC_NSA_ILi0EEESW_EEEEENS5_IJNS4_10UnderscoreESZ_SZ_EEEEENS4_13SM90_TMA_LOADENS4_14ComposedLayoutINS4_7SwizzleILi3ELi4ELi3EEENS4_18smem_ptr_flag_bitsILi16EEENSV_INS5_IJNSA_ILi8EEESI_EEENS5_IJSI_SC_EEEEEEEvNS4_8identityENS4_23SM90_TMA_LOAD_MULTICASTES1C_vS1D_EENS_8epilogue10collective6detail29Sm90TmaWarpSpecializedAdapterINS1H_15DefaultEpilogueISK_SL_SL_NS1G_6thread17LinearCombinationISK_Li1EffLNS1L_9ScaleType4KindE0ELNS_15FloatRoundStyleE2ESK_EENS1_15EpilogueDefaultEEEEEvvEEEEvNT_6ParamsE,"ax",@progbits
	.align	128
.text._ZN7cutlass13device_kernelINS_4gemm6kernel13GemmUniversalIN4cute5tupleIJiiiiEEENS1_10collective13CollectiveMmaINS1_34MainloopSm90TmaGmmaWarpSpecializedILi4ENS5_IJNS4_1CILi2EEENSA_ILi1EEESC_EEENS1_35KernelTmaWarpSpecializedCooperativeEEENS5_IJNSA_ILi384EEENSA_ILi16EEENSA_ILi64EEEEEENS_10bfloat16_tENS5_IJlSC_lEEESK_SL_NS4_8TiledMMAINS4_8MMA_AtomIJNS4_4SM904GMMA27MMA_64x16x16_F32BF16BF16_SSILNSP_5MajorE0ELSR_0ELNSP_7ScaleInE1ELSS_1EEEEEENS4_6LayoutISD_NS5_IJSC_NSA_ILi0EEESW_EEEEENS5_IJNS4_10UnderscoreESZ_SZ_EEEEENS4_13SM90_TMA_LOADENS4_14ComposedLayoutINS4_7SwizzleILi3ELi4ELi3EEENS4_18smem_ptr_flag_bitsILi16EEENSV_INS5_IJNSA_ILi8EEESI_EEENS5_IJSI_SC_EEEEEEEvNS4_8identityENS4_23SM90_TMA_LOAD_MULTICASTES1C_vS1D_EENS_8epilogue10collective6detail29Sm90TmaWarpSpecializedAdapterINS1H_15DefaultEpilogueISK_SL_SL_NS1G_6thread17LinearCombinationISK_Li1EffLNS1L_9ScaleType4KindE0ELNS_15FloatRoundStyleE2ESK_EENS1_15EpilogueDefaultEEEEEvvEEEEvNT_6ParamsE:
        .type           _ZN7cutlass13device_kernelINS_4gemm6kernel13GemmUniversalIN4cute5tupleIJiiiiEEENS1_10collective13CollectiveMmaINS1_34MainloopSm90TmaGmmaWarpSpecializedILi4ENS5_IJNS4_1CILi2EEENSA_ILi1EEESC_EEENS1_35KernelTmaWarpSpecializedCooperativeEEENS5_IJNSA_ILi384EEENSA_ILi16EEENSA_ILi64EEEEEENS_10bfloat16_tENS5_IJlSC_lEEESK_SL_NS4_8TiledMMAINS4_8MMA_AtomIJNS4_4SM904GMMA27MMA_64x16x16_F32BF16BF16_SSILNSP_5MajorE0ELSR_0ELNSP_7ScaleInE1ELSS_1EEEEEENS4_6LayoutISD_NS5_IJSC_NSA_ILi0EEESW_EEEEENS5_IJNS4_10UnderscoreESZ_SZ_EEEEENS4_13SM90_TMA_LOADENS4_14ComposedLayoutINS4_7SwizzleILi3ELi4ELi3EEENS4_18smem_ptr_flag_bitsILi16EEENSV_INS5_IJNSA_ILi8EEESI_EEENS5_IJSI_SC_EEEEEEEvNS4_8identityENS4_23SM90_TMA_LOAD_MULTICASTES1C_vS1D_EENS_8epilogue10collective6detail29Sm90TmaWarpSpecializedAdapterINS1H_15DefaultEpilogueISK_SL_SL_NS1G_6thread17LinearCombinationISK_Li1EffLNS1L_9ScaleType4KindE0ELNS_15FloatRoundStyleE2ESK_EENS1_15EpilogueDefaultEEEEEvvEEEEvNT_6ParamsE,@function
        .size           _ZN7cutlass13device_kernelINS_4gemm6kernel13GemmUniversalIN4cute5tupleIJiiiiEEENS1_10collective13CollectiveMmaINS1_34MainloopSm90TmaGmmaWarpSpecializedILi4ENS5_IJNS4_1CILi2EEENSA_ILi1EEESC_EEENS1_35KernelTmaWarpSpecializedCooperativeEEENS5_IJNSA_ILi384EEENSA_ILi16EEENSA_ILi64EEEEEENS_10bfloat16_tENS5_IJlSC_lEEESK_SL_NS4_8TiledMMAINS4_8MMA_AtomIJNS4_4SM904GMMA27MMA_64x16x16_F32BF16BF16_SSILNSP_5MajorE0ELSR_0ELNSP_7ScaleInE1ELSS_1EEEEEENS4_6LayoutISD_NS5_IJSC_NSA_ILi0EEESW_EEEEENS5_IJNS4_10UnderscoreESZ_SZ_EEEEENS4_13SM90_TMA_LOADENS4_14ComposedLayoutINS4_7SwizzleILi3ELi4ELi3EEENS4_18smem_ptr_flag_bitsILi16EEENSV_INS5_IJNSA_ILi8EEESI_EEENS5_IJSI_SC_EEEEEEEvNS4_8identityENS4_23SM90_TMA_LOAD_MULTICASTES1C_vS1D_EENS_8epilogue10collective6detail29Sm90TmaWarpSpecializedAdapterINS1H_15DefaultEpilogueISK_SL_SL_NS1G_6thread17LinearCombinationISK_Li1EffLNS1L_9ScaleType4KindE0ELNS_15FloatRoundStyleE2ESK_EENS1_15EpilogueDefaultEEEEEvvEEEEvNT_6ParamsE,(.L_x_117 - _ZN7cutlass13device_kernelINS_4gemm6kernel13GemmUniversalIN4cute5tupleIJiiiiEEENS1_10collective13CollectiveMmaINS1_34MainloopSm90TmaGmmaWarpSpecializedILi4ENS5_IJNS4_1CILi2EEENSA_ILi1EEESC_EEENS1_35KernelTmaWarpSpecializedCooperativeEEENS5_IJNSA_ILi384EEENSA_ILi16EEENSA_ILi64EEEEEENS_10bfloat16_tENS5_IJlSC_lEEESK_SL_NS4_8TiledMMAINS4_8MMA_AtomIJNS4_4SM904GMMA27MMA_64x16x16_F32BF16BF16_SSILNSP_5MajorE0ELSR_0ELNSP_7ScaleInE1ELSS_1EEEEEENS4_6LayoutISD_NS5_IJSC_NSA_ILi0EEESW_EEEEENS5_IJNS4_10UnderscoreESZ_SZ_EEEEENS4_13SM90_TMA_LOADENS4_14ComposedLayoutINS4_7SwizzleILi3ELi4ELi3EEENS4_18smem_ptr_flag_bitsILi16EEENSV_INS5_IJNSA_ILi8EEESI_EEENS5_IJSI_SC_EEEEEEEvNS4_8identityENS4_23SM90_TMA_LOAD_MULTICASTES1C_vS1D_EENS_8epilogue10collective6detail29Sm90TmaWarpSpecializedAdapterINS1H_15DefaultEpilogueISK_SL_SL_NS1G_6thread17LinearCombinationISK_Li1EffLNS1L_9ScaleType4KindE0ELNS_15FloatRoundStyleE2ESK_EENS1_15EpilogueDefaultEEEEEvvEEEEvNT_6ParamsE)
        .other          _ZN7cutlass13device_kernelINS_4gemm6kernel13GemmUniversalIN4cute5tupleIJiiiiEEENS1_10collective13CollectiveMmaINS1_34MainloopSm90TmaGmmaWarpSpecializedILi4ENS5_IJNS4_1CILi2EEENSA_ILi1EEESC_EEENS1_35KernelTmaWarpSpecializedCooperativeEEENS5_IJNSA_ILi384EEENSA_ILi16EEENSA_ILi64EEEEEENS_10bfloat16_tENS5_IJlSC_lEEESK_SL_NS4_8TiledMMAINS4_8MMA_AtomIJNS4_4SM904GMMA27MMA_64x16x16_F32BF16BF16_SSILNSP_5MajorE0ELSR_0ELNSP_7ScaleInE1ELSS_1EEEEEENS4_6LayoutISD_NS5_IJSC_NSA_ILi0EEESW_EEEEENS5_IJNS4_10UnderscoreESZ_SZ_EEEEENS4_13SM90_TMA_LOADENS4_14ComposedLayoutINS4_7SwizzleILi3ELi4ELi3EEENS4_18smem_ptr_flag_bitsILi16EEENSV_INS5_IJNSA_ILi8EEESI_EEENS5_IJSI_SC_EEEEEEEvNS4_8identityENS4_23SM90_TMA_LOAD_MULTICASTES1C_vS1D_EENS_8epilogue10collective6detail29Sm90TmaWarpSpecializedAdapterINS1H_15DefaultEpilogueISK_SL_SL_NS1G_6thread17LinearCombinationISK_Li1EffLNS1L_9ScaleType4KindE0ELNS_15FloatRoundStyleE2ESK_EENS1_15EpilogueDefaultEEEEEvvEEEEvNT_6ParamsE,@"STO_CUDA_ENTRY STV_DEFAULT"
_ZN7cutlass13device_kernelINS_4gemm6kernel13GemmUniversalIN4cute5tupleIJiiiiEEENS1_10collective13CollectiveMmaINS1_34MainloopSm90TmaGmmaWarpSpecializedILi4ENS5_IJNS4_1CILi2EEENSA_ILi1EEESC_EEENS1_35KernelTmaWarpSpecializedCooperativeEEENS5_IJNSA_ILi384EEENSA_ILi16EEENSA_ILi64EEEEEENS_10bfloat16_tENS5_IJlSC_lEEESK_SL_NS4_8TiledMMAINS4_8MMA_AtomIJNS4_4SM904GMMA27MMA_64x16x16_F32BF16BF16_SSILNSP_5MajorE0ELSR_0ELNSP_7ScaleInE1ELSS_1EEEEEENS4_6LayoutISD_NS5_IJSC_NSA_ILi0EEESW_EEEEENS5_IJNS4_10UnderscoreESZ_SZ_EEEEENS4_13SM90_TMA_LOADENS4_14ComposedLayoutINS4_7SwizzleILi3ELi4ELi3EEENS4_18smem_ptr_flag_bitsILi16EEENSV_INS5_IJNSA_ILi8EEESI_EEENS5_IJSI_SC_EEEEEEEvNS4_8identityENS4_23SM90_TMA_LOAD_MULTICASTES1C_vS1D_EENS_8epilogue10collective6detail29Sm90TmaWarpSpecializedAdapterINS1H_15DefaultEpilogueISK_SL_SL_NS1G_6thread17LinearCombinationISK_Li1EffLNS1L_9ScaleType4KindE0ELNS_15FloatRoundStyleE2ESK_EENS1_15EpilogueDefaultEEEEEvvEEEEvNT_6ParamsE:
[----:B------:R-:W0:Y:S01]  /*0000*/  LDC R1, c[0x0][0x28] ;  /* 0x00000a00ff017b82 */ /* 0x000e220000000800 */
[----:B------:R-:W1:Y:S01]  /*0010*/  S2R R57, SR_TID.X ;  /* 0x0000000000397919 */ /* 0x000e620000002100 */
[----:B------:R-:W-:Y:S01]  /*0020*/  ELECT P0, URZ, PT ;  /* 0x00000000003f782f */ /* 0x000fe20003800000 */
[----:B------:R-:W-:Y:S01]  /*0030*/  BSSY B0, `(.L_x_0) ;  /* 0x000000f000007945 */ /* 0x000fe20003800000 */
[--C-:B-1----:R-:W-:Y:S02]  /*0040*/  SHF.R.U32.HI R0, RZ, 0x5, R57.reuse ;  /* 0x00000005ff007819 */ /* 0x102fe40000011639 */
[----:B------:R-:W-:-:S03]  /*0050*/  SHF.R.U32.HI R6, RZ, 0x7, R57 ;  /* 0x00000007ff067819 */ /* 0x000fc60000011639 */
[----:B------:R-:W1:Y:S04]  /*0060*/  SHFL.IDX PT, R3, R0, RZ, 0x1f ;  /* 0x00001fff00037589 */ /* 0x000e6800000e0000 */
[----:B------:R2:W3:Y:S01]  /*0070*/  SHFL.IDX PT, R2, R6, RZ, 0x1f ;  /* 0x00001fff06027589 */ /* 0x0004e200000e0000 */
[----:B-1----:R-:W-:-:S13]  /*0080*/  ISETP.NE.OR P0, PT, R3, RZ, !P0 ;  /* 0x000000ff0300720c */ /* 0x002fda0004705670 */
[----:B0-23--:R-:W-:Y:S05]  /*0090*/  @P0 BRA `(.L_x_1) ;  /* 0x0000000000200947 */ /* 0x00dfea0003800000 */
[----:B------:R-:W-:Y:S02]  /*00a0*/  ULDC.64 UR4, c[0x0][0x198] ;  /* 0x0000660000047ab9 */ /* 0x000fe40000000a00 */
[----:B------:R-:W-:Y:S02]  /*00b0*/  UIADD3 UR6, UP0, UR4, 0xf0, URZ ;  /* 0x000000f004067890 */ /* 0x000fe4000ff1e03f */
[----:B------:R-:W-:Y:S02]  /*00c0*/  UIADD3 UR4, UP1, UR4, 0x1f0, URZ ;  /* 0x000001f004047890 */ /* 0x000fe4000ff3e03f */
[----:B------:R-:W-:Y:S02]  /*00d0*/  UIADD3.X UR7, URZ, UR5, URZ, UP0, !UPT ;  /* 0x000000053f077290 */ /* 0x000fe400087fe43f */
[----:B------:R-:W-:-:S07]  /*00e0*/  UIADD3.X UR5, URZ, UR5, URZ, UP1, !UPT ;  /* 0x000000053f057290 */ /* 0x000fce0008ffe43f */
[----:B------:R0:W-:Y:S02]  /*00f0*/  UTMACCTL.PF [UR6] ;  /* 0x00000000060079b9 */ /* 0x0001e40008040000 */
[----:B------:R0:W-:Y:S02]  /*0100*/  UTMACCTL.PF [UR4] ;  /* 0x00000000040079b9 */ /* 0x0001e40008040000 */
[----:B0-----:R-:W-:Y:S01]  /*0110*/  NOP ;  /* 0x0000000000007918 */ /* 0x001fe20000000000 */
.L_x_1:
[----:B------:R-:W-:Y:S05]  /*0120*/  BSYNC B0 ;  /* 0x0000000000007941 */ /* 0x000fea0003800000 */
.L_x_0:
[----:B------:R-:W0:Y:S02]  /*0130*/  SHFL.IDX PT, R5, R0, RZ, 0x1f ;  /* 0x00001fff00057589 */ /* 0x000e2400000e0000 */
[----:B0-----:R-:W-:-:S13]  /*0140*/  ISETP.NE.AND P0, PT, R5, RZ, PT ;  /* 0x000000ff0500720c */ /* 0x001fda0003f05270 */
[----:B------:R-:W-:Y:S05]  /*0150*/  @P0 BRA `(.L_x_2) ;  /* 0x0000000000580947 */ /* 0x000fea0003800000 */
[----:B------:R-:W0:Y:S01]  /*0160*/  S2UR UR8, SR_CgaCtaId ;  /* 0x00000000000879c3 */ /* 0x000e220000008800 */
[----:B------:R-:W-:Y:S01]  /*0170*/  UMOV UR4, 0x400 ;  /* 0x0000040000047882 */ /* 0x000fe20000000000 */
[----:B------:R-:W-:Y:S01]  /*0180*/  UMOV UR5, 0x1 ;  /* 0x0000000100057882 */ /* 0x000fe20000000000 */
[----:B------:R-:W-:Y:S01]  /*0190*/  UMOV UR6, 0x4 ;  /* 0x0000000400067882 */ /* 0x000fe20000000000 */
[----:B------:R-:W-:Y:S01]  /*01a0*/  ELECT P0, URZ, PT ;  /* 0x00000000003f782f */ /* 0x000fe20003800000 */
[----:B------:R-:W-:-:S04]  /*01b0*/  UIADD3 UR6, -UR6, 0x100000, URZ ;  /* 0x0010000006067890 */ /* 0x000fc8000fffe13f */
[----:B------:R-:W-:Y:S02]  /*01c0*/  USHF.L.U32 UR7, UR6, 0xb, URZ ;  /* 0x0000000b06077899 */ /* 0x000fe4000800063f */
[----:B------:R-:W-:Y:S02]  /*01d0*/  USHF.L.U32 UR6, UR6, 0x1, URZ ;  /* 0x0000000106067899 */ /* 0x000fe4000800063f */
[----:B0-----:R-:W-:Y:S02]  /*01e0*/  ULEA UR8, UR8, UR4, 0x18 ;  /* 0x0000000408087291 */ /* 0x001fe4000f8ec03f */
[----:B------:R-:W-:-:S04]  /*01f0*/  UIADD3 UR4, -UR5, 0x100000, URZ ;  /* 0x0010000005047890 */ /* 0x000fc8000fffe13f */
[----:B------:R-:W-:Y:S02]  /*0200*/  USHF.L.U32 UR5, UR4, 0xb, URZ ;  /* 0x0000000b04057899 */ /* 0x000fe4000800063f */
[----:B------:R-:W-:Y:S01]  /*0210*/  USHF.L.U32 UR4, UR4, 0x1, URZ ;  /* 0x0000000104047899 */ /* 0x000fe2000800063f */
[----:B------:R-:W0:Y:S11]  /*0220*/  FENCE.VIEW.ASYNC.S ;  /* 0x00000000000073c6 */ /* 0x000e360000000000 */
[----:B0-----:R0:W1:Y:S01]  /*0230*/  SYNCS.EXCH.64 URZ, [UR8], UR4 ;  /* 0x00000004083f75b2 */ /* 0x0010620008000100 */
[----:B------:R0:W2:Y:S01]  /*0240*/  SYNCS.EXCH.64 URZ, [UR8+0x20], UR6 ;  /* 0x00002006083f75b2 */ /* 0x0000a20008000100 */
[----:B------:R0:W3:Y:S01]  /*0250*/  SYNCS.EXCH.64 URZ, [UR8+0x8], UR4 ;  /* 0x00000804083f75b2 */ /* 0x0000e20008000100 */
[----:B------:R0:W4:Y:S01]  /*0260*/  SYNCS.EXCH.64 URZ, [UR8+0x28], UR6 ;  /* 0x00002806083f75b2 */ /* 0x0001220008000100 */
[----:B------:R0:W0:Y:S01]  /*0270*/  SYNCS.EXCH.64 URZ, [UR8+0x10], UR4 ;  /* 0x00001004083f75b2 */ /* 0x0000220008000100 */
[----:B------:R0:W0:Y:S01]  /*0280*/  SYNCS.EXCH.64 URZ, [UR8+0x30], UR6 ;  /* 0x00003006083f75b2 */ /* 0x0000220008000100 */
[----:B------:R0:W0:Y:S01]  /*0290*/  SYNCS.EXCH.64 URZ, [UR8+0x18], UR4 ;  /* 0x00001804083f75b2 */ /* 0x0000220008000100 */
[----:B------:R0:W0:Y:S01]  /*02a0*/  SYNCS.EXCH.64 URZ, [UR8+0x38], UR6 ;  /* 0x00003806083f75b2 */ /* 0x0000220008000100 */
[----:B------:R-:W-:Y:S01]  /*02b0*/  NOP ;  /* 0x0000000000007918 */ /* 0x000fe20000000000 */
.L_x_2:
[----:B------:R-:W-:Y:S01]  /*02c0*/  SHF.R.S32.HI R4, RZ, 0x1f, R57 ;  /* 0x0000001fff047819 */ /* 0x000fe20000011439 */
[----:B------:R-:W5:Y:S01]  /*02d0*/  SHFL.IDX PT, R0, R0, RZ, 0x1f ;  /* 0x00001fff00007589 */ /* 0x000f6200000e0000 */
[----:B0-----:R-:W0:Y:S01]  /*02e0*/  S2UR UR8, SR_CTAID.X ;  /* 0x00000000000879c3 */ /* 0x001e220000002500 */
[----:B------:R-:W-:Y:S02]  /*02f0*/  ELECT P0, URZ, PT ;  /* 0x00000000003f782f */ /* 0x000fe40003800000 */
[----:B------:R-:W-:Y:S01]  /*0300*/  LEA.HI R4, R4, R57, RZ, 0x7 ;  /* 0x0000003904047211 */ /* 0x000fe200078f38ff */
[----:B------:R-:W-:Y:S01]  /*0310*/  ULDC UR4, c[0x0][0x150] ;  /* 0x0000540000047ab9 */ /* 0x000fe20000000800 */
[----:B------:R-:W-:Y:S01]  /*0320*/  SHF.R.S32.HI R10, RZ, 0x1f, R5 ;  /* 0x0000001fff0a7819 */ /* 0x000fe20000011405 */
[----:B------:R-:W-:Y:S01]  /*0330*/  NOP ;  /* 0x0000000000007918 */ /* 0x000fe20000000000 */
[----:B------:R-:W-:Y:S01]  /*0340*/  LOP3.LUT R4, R4, 0xffffff80, RZ, 0xc0, !PT ;  /* 0xffffff8004047812 */ /* 0x000fe200078ec0ff */
[----:B------:R-:W-:Y:S01]  /*0350*/  NOP ;  /* 0x0000000000007918 */ /* 0x000fe20000000000 */
[----:B------:R-:W-:Y:S01]  /*0360*/  LEA.HI R10, R10, R5, RZ, 0x2 ;  /* 0x000000050a0a7211 */ /* 0x000fe200078f10ff */
[----:B------:R-:W1:Y:S01]  /*0370*/  LDC R12, c[0x0][0x144] ;  /* 0x00005100ff0c7b82 */ /* 0x000e620000000800 */
[----:B------:R-:W-:Y:S01]  /*0380*/  IMAD.MOV.U32 R22, RZ, RZ, 0x1 ;  /* 0x00000001ff167424 */ /* 0x000fe200078e00ff */
[----:B------:R-:W-:Y:S01]  /*0390*/  ISETP.NE.AND P3, PT, R2, RZ, PT ;  /* 0x000000ff0200720c */ /* 0x000fe20003f65270 */
[----:B------:R-:W-:Y:S01]  /*03a0*/  IMAD.IADD R8, R57, 0x1, -R4 ;  /* 0x0000000139087824 */ /* 0x000fe200078e0a04 */
[----:B------:R-:W-:Y:S01]  /*03b0*/  LOP3.LUT R10, R10, 0x3ffffffc, RZ, 0xc0, !PT ;  /* 0x3ffffffc0a0a7812 */ /* 0x000fe200078ec0ff */
[----:B------:R-:W2:Y:S03]  /*03c0*/  S2R R4, SR_CTAID.Y ;  /* 0x0000000000047919 */ /* 0x000ea60000002600 */
[----:B------:R-:W-:Y:S01]  /*03d0*/  SHF.R.S32.HI R7, RZ, 0x1f, R8 ;  /* 0x0000001fff077819 */ /* 0x000fe20000011408 */
[----:B------:R-:W-:Y:S01]  /*03e0*/  IMAD.IADD R10, R5, 0x1, -R10 ;  /* 0x00000001050a7824 */ /* 0x000fe200078e0a0a */
[----:B------:R-:W3:Y:S02]  /*03f0*/  LDC R14, c[0x0][0x140] ;  /* 0x00005000ff0e7b82 */ /* 0x000ee40000000800 */
[----:B------:R-:W-:-:S02]  /*0400*/  LEA.HI R7, R7, R8, RZ, 0x3 ;  /* 0x0000000807077211 */ /* 0x000fc400078f18ff */
[----:B-----5:R-:W-:Y:S02]  /*0410*/  ISETP.NE.OR P0, PT, R0, RZ, !P0 ;  /* 0x000000ff0000720c */ /* 0x020fe40004705670 */
[--C-:B------:R-:W-:Y:S02]  /*0420*/  SHF.R.S32.HI R0, RZ, 0x3, R7.reuse ;  /* 0x00000003ff007819 */ /* 0x100fe40000011407 */
[----:B0-----:R-:W-:Y:S02]  /*0430*/  I2FP.F32.U32 R9, UR8 ;  /* 0x0000000800097c45 */ /* 0x001fe40008201000 */
[----:B------:R-:W-:-:S03]  /*0440*/  SHF.R.S32.HI R7, RZ, 0x1f, R7 ;  /* 0x0000001fff077819 */ /* 0x000fc60000011407 */
[----:B------:R-:W-:Y:S01]  /*0450*/  FMUL R11, R9, UR4 ;  /* 0x00000004090b7c20 */ /* 0x000fe20008400000 */
[----:B------:R-:W-:Y:S01]  /*0460*/  LEA.HI R7, R7, R0, RZ, 0x2 ;  /* 0x0000000007077211 */ /* 0x000fe200078f10ff */
[----:B------:R-:W-:Y:S01]  /*0470*/  ULDC UR4, c[0x0][0x154] ;  /* 0x0000550000047ab9 */ /* 0x000fe20000000800 */
[----:B------:R-:W0:Y:S01]  /*0480*/  LDC R9, c[0x0][0x148] ;  /* 0x00005200ff097b82 */ /* 0x000e220000000800 */
[----:B------:R-:W-:Y:S01]  /*0490*/  VOTEU.ALL UP0, P0 ;  /* 0x00000000003f7886 */ /* 0x000fe20000000000 */
[----:B------:R-:W-:Y:S01]  /*04a0*/  LOP3.LUT R7, R7, 0xfffffffc, RZ, 0xc0, !PT ;  /* 0xfffffffc07077812 */ /* 0x000fe200078ec0ff */
[----:B------:R-:W5:Y:S01]  /*04b0*/  F2I.U32.TRUNC.NTZ R11, R11 ;  /* 0x0000000b000b7305 */ /* 0x000f62000020f000 */
[----:B------:R-:W-:Y:S02]  /*04c0*/  VOTEU.ALL UP1, P0 ;  /* 0x00000000003f7886 */ /* 0x000fe40000020000 */
[----:B------:R-:W-:Y:S01]  /*04d0*/  @!UP0 UMOV UR6, 0x400 ;  /* 0x0000040000068882 */ /* 0x000fe20000000000 */
[----:B------:R-:W-:Y:S01]  /*04e0*/  IMAD.IADD R7, R0, 0x1, -R7 ;  /* 0x0000000100077824 */ /* 0x000fe200078e0a07 */
[----:B------:R-:W4:Y:S01]  /*04f0*/  @!UP0 S2UR UR7, SR_CgaCtaId ;  /* 0x00000000000789c3 */ /* 0x000f220000008800 */
[----:B------:R-:W-:-:S02]  /*0500*/  SHF.R.S32.HI R0, RZ, 0x1f, R3 ;  /* 0x0000001fff007819 */ /* 0x000fc40000011403 */
[----:B------:R-:W-:Y:S01]  /*0510*/  IMAD R10, R10, 0x4, R7 ;  /* 0x000000040a0a7824 */ /* 0x000fe200078e0207 */
[----:B--2---:R-:W-:Y:S02]  /*0520*/  I2FP.F32.U32 R13, R4 ;  /* 0x00000004000d7245 */ /* 0x004fe40000201000 */
[----:B------:R-:W-:Y:S01]  /*0530*/  LEA.HI R0, R0, R3, RZ, 0x2 ;  /* 0x0000000300007211 */ /* 0x000fe200078f10ff */
[C---:B------:R-:W-:Y:S01]  /*0540*/  IMAD.SHL.U32 R19, R10.reuse, 0x4, RZ ;  /* 0x000000040a137824 */ /* 0x040fe200078e00ff */
[----:B------:R-:W-:Y:S01]  /*0550*/  LEA.HI R7, R10, R10, RZ, 0x1 ;  /* 0x0000000a0a077211 */ /* 0x000fe200078f08ff */
[----:B------:R-:W-:Y:S01]  /*0560*/  FMUL R13, R13, UR4 ;  /* 0x000000040d0d7c20 */ /* 0x000fe20008400000 */
[----:B-----5:R-:W-:Y:S01]  /*0570*/  IMAD.MOV R15, RZ, RZ, -R11 ;  /* 0x000000ffff0f7224 */ /* 0x020fe200078e0a0b */
[----:B------:R-:W-:Y:S01]  /*0580*/  LOP3.LUT R0, R0, 0xfffffffc, RZ, 0xc0, !PT ;  /* 0xfffffffc00007812 */ /* 0x000fe200078ec0ff */
[----:B------:R-:W-:Y:S01]  /*0590*/  UMOV UR4, 0x20 ;  /* 0x0000002000047882 */ /* 0x000fe20000000000 */
[----:B------:R-:W-:Y:S01]  /*05a0*/  LOP3.LUT R11, R7, 0xfffffffe, RZ, 0xc0, !PT ;  /* 0xfffffffe070b7812 */ /* 0x000fe200078ec0ff */
[----:B-1----:R-:W-:Y:S01]  /*05b0*/  IMAD R7, R12, R15, UR8 ;  /* 0x000000080c077e24 */ /* 0x002fe2000f8e020f */
[----:B------:R-:W1:Y:S01]  /*05c0*/  F2I.U32.TRUNC.NTZ R13, R13 ;  /* 0x0000000d000d7305 */ /* 0x000e62000020f000 */
[----:B------:R-:W-:Y:S01]  /*05d0*/  IMAD.IADD R3, R3, 0x1, -R0 ;  /* 0x0000000103037824 */ /* 0x000fe200078e0a00 */
[C---:B------:R-:W-:Y:S01]  /*05e0*/  LOP3.LUT R19, R10.reuse, 0xc, R19, 0x78, !PT ;  /* 0x0000000c0a137812 */ /* 0x040fe200078e7813 */
[----:B------:R-:W-:Y:S01]  /*05f0*/  IMAD.IADD R12, R10, 0x1, -R11 ;  /* 0x000000010a0c7824 */ /* 0x000fe200078e0a0b */
[----:B------:R-:W-:-:S04]  /*0600*/  @!UP0 UIADD3 UR4, -UR4, 0x100000, URZ ;  /* 0x0010000004048890 */ /* 0x000fc8000fffe13f */
[----:B------:R-:W-:Y:S02]  /*0610*/  @!UP0 USHF.L.U32 UR5, UR4, 0xb, URZ ;  /* 0x0000000b04058899 */ /* 0x000fe4000800063f */
[----:B------:R-:W-:Y:S01]  /*0620*/  @!UP0 USHF.L.U32 UR4, UR4, 0x1, URZ ;  /* 0x0000000104048899 */ /* 0x000fe2000800063f */
[----:B---3--:R-:W-:Y:S02]  /*0630*/  ISETP.EQ.U32.AND P2, PT, R14, 0x1, PT ;  /* 0x000000010e00780c */ /* 0x008fe40003f42070 */
[C---:B------:R-:W-:Y:S02]  /*0640*/  ISETP.NE.AND P1, PT, R3.reuse, 0x3, PT ;  /* 0x000000030300780c */ /* 0x040fe40003f25270 */
[----:B------:R-:W-:Y:S01]  /*0650*/  ISETP.NE.AND P4, PT, R12, R7, PT ;  /* 0x000000070c00720c */ /* 0x000fe20003f85270 */
[----:B----4-:R-:W-:Y:S01]  /*0660*/  @!UP0 ULEA UR6, UR7, UR6, 0x18 ;  /* 0x0000000607068291 */ /* 0x010fe2000f8ec03f */
[----:B------:R-:W-:Y:S01]  /*0670*/  ISETP.EQ.OR P1, PT, R3, RZ, !P1 ;  /* 0x000000ff0300720c */ /* 0x000fe20004f22670 */
[----:B------:R-:W-:Y:S01]  /*0680*/  VOTEU.ALL UP0, P0 ;  /* 0x00000000003f7886 */ /* 0x000fe20000000000 */
[----:B------:R-:W-:Y:S01]  /*0690*/  LOP3.LUT P0, RZ, R8, 0x7, RZ, 0xc0, !PT ;  /* 0x0000000708ff7812 */ /* 0x000fe2000780c0ff */
[C---:B------:R-:W-:Y:S01]  /*06a0*/  VIADD R8, R2.reuse, 0xffffffff ;  /* 0xffffffff02087836 */ /* 0x040fe20000000000 */
[----:B------:R-:W-:Y:S01]  /*06b0*/  ISETP.EQ.AND P1, PT, R2, RZ, P1 ;  /* 0x000000ff0200720c */ /* 0x000fe20000f22270 */
[----:B-1----:R-:W-:Y:S01]  /*06c0*/  IMAD.MOV R23, RZ, RZ, -R13 ;  /* 0x000000ffff177224 */ /* 0x002fe200078e0a0d */
[----:B------:R-:W-:-:S02]  /*06d0*/  ISETP.LT.U32.AND P0, PT, R19, 0x2, !P0 ;  /* 0x000000021300780c */ /* 0x000fc40004701070 */
[----:B------:R-:W-:Y:S01]  /*06e0*/  ISETP.GE.U32.AND P6, PT, R8, 0x2, PT ;  /* 0x000000020800780c */ /* 0x000fe20003fc6070 */
[----:B0-----:R-:W-:Y:S01]  /*06f0*/  IMAD R11, R9, R23, R4 ;  /* 0x00000017090b7224 */ /* 0x001fe200078e0204 */
[----:B------:R-:W-:Y:S01]  /*0700*/  SEL R18, RZ, 0x1, !P1 ;  /* 0x00000001ff127807 */ /* 0x000fe20004800000 */
[----:B------:R-:W0:Y:S02]  /*0710*/  FENCE.VIEW.ASYNC.S ;  /* 0x00000000000073c6 */ /* 0x000e240000000000 */
[----:B0-----:R0:W1:Y:S01]  /*0720*/  @!UP0 SYNCS.EXCH.64 URZ, [UR6+0x50], UR4 ;  /* 0x00005004063f85b2 */ /* 0x0010620008000100 */
[----:B------:R-:W-:Y:S02]  /*0730*/  @P4 LEA.HI R0, R19, R19, RZ, 0x1 ;  /* 0x0000001313004211 */ /* 0x000fe400078f08ff */
[----:B------:R-:W-:Y:S02]  /*0740*/  SEL R18, R18, 0x2, P6 ;  /* 0x0000000212127807 */ /* 0x000fe40003000000 */
[----:B------:R-:W-:-:S04]  /*0750*/  @P4 SHF.R.S32.HI R0, RZ, 0x1, R0 ;  /* 0x00000001ff004819 */ /* 0x000fc80000011400 */
[----:B------:R-:W-:Y:S02]  /*0760*/  @P4 ISETP.NE.AND P5, PT, R0, R11, PT ;  /* 0x0000000b0000420c */ /* 0x000fe40003fa5270 */
[----:B------:R-:W-:Y:S02]  /*0770*/  SEL R11, RZ, 0x1, !P0 ;  /* 0x00000001ff0b7807 */ /* 0x000fe40004000000 */
[----:B------:R-:W-:Y:S02]  /*0780*/  @P4 SEL R22, RZ, 0x1, P5 ;  /* 0x00000001ff164807 */ /* 0x000fe40002800000 */
[----:B------:R-:W-:Y:S01]  /*0790*/  LOP3.LUT R0, R57, 0x7f, RZ, 0xc0, !PT ;  /* 0x0000007f39007812 */ /* 0x000fe200078ec0ff */
[----:B------:R0:W2:Y:S01]  /*07a0*/  @!UP1 SYNCS.EXCH.64 URZ, [UR6+0x58], UR4 ;  /* 0x00005804063f95b2 */ /* 0x0000a20008000100 */
[----:B------:R-:W-:Y:S01]  /*07b0*/  LOP3.LUT R22, R22, R11, RZ, 0xc0, !PT ;  /* 0x0000000b16167212 */ /* 0x000fe200078ec0ff */
[----:B------:R-:W-:Y:S01]  /*07c0*/  NOP ;  /* 0x0000000000007918 */ /* 0x000fe20000000000 */
[----:B------:R-:W-:Y:S05]  /*07d0*/  @!P2 BRA `(.L_x_3) ;  /* 0x000000000008a947 */ /* 0x000fea0003800000 */
[----:B-12---:R-:W-:Y:S01]  /*07e0*/  UCGABAR_ARV ;  /* 0x00000000000079c7 */ /* 0x006fe20008000000 */
[----:B------:R-:W-:Y:S05]  /*07f0*/  BRA `(.L_x_4) ;  /* 0x0000000000047947 */ /* 0x000fea0003800000 */
.L_x_3:
[----:B-12---:R-:W-:Y:S01]  /*0800*/  NOP ;  /* 0x0000000000007918 */ /* 0x006fe20000000000 */
.L_x_4:
[----:B------:R-:W1:Y:S01]  /*0810*/  LDC R2, c[0x0][0x65c] ;  /* 0x00019700ff027b82 */ /* 0x000e620000000800 */
[----:B------:R-:W-:Y:S02]  /*0820*/  IMAD.U32 R10, RZ, RZ, UR8 ;  /* 0x00000008ff0a7e24 */ /* 0x000fe4000f8e00ff */
[----:B------:R-:W-:Y:S01]  /*0830*/  IMAD.MOV.U32 R11, RZ, RZ, RZ ;  /* 0x000000ffff0b7224 */ /* 0x000fe200078e00ff */
[----:B-1----:R-:W-:-:S04]  /*0840*/  ISETP.NE.AND P1, PT, R2, 0x1, PT ;  /* 0x000000010200780c */ /* 0x002fc80003f25270 */
[----:B------:R-:W-:-:S09]  /*0850*/  P2R R5, PR, RZ, 0x2 ;  /* 0x00000002ff057803 */ /* 0x000fd20000000000 */
[----:B------:R-:W1:Y:S01]  /*0860*/  @P1 LDC R17, c[0x0][0x10] ;  /* 0x00000400ff111b82 */ /* 0x000e620000000800 */
[----:B------:R-:W-:Y:S02]  /*0870*/  @P1 IMAD.MOV.U32 R5, RZ, RZ, RZ ;  /* 0x000000ffff051224 */ /* 0x000fe400078e00ff */
[----:B------:R-:W-:-:S05]  /*0880*/  @P1 IMAD.MOV.U32 R15, RZ, RZ, RZ ;  /* 0x000000ffff0f1224 */ /* 0x000fca00078e00ff */
[----:B------:R-:W2:Y:S01]  /*0890*/  @!P1 LDC R13, c[0x0][0xc] ;  /* 0x00000300ff0d9b82 */ /* 0x000ea20000000800 */
[----:B0-----:R-:W-:Y:S01]  /*08a0*/  ULDC UR4, c[0x0][0xc] ;  /* 0x0000030000047ab9 */ /* 0x001fe20000000800 */
[----:B------:R-:W-:Y:S01]  /*08b0*/  ULDC UR5, c[0x0][0x10] ;  /* 0x0000040000057ab9 */ /* 0x000fe20000000800 */
[----:B------:R-:W-:Y:S01]  /*08c0*/  ULDC UR6, c[0x0][0x14] ;  /* 0x0000050000067ab9 */ /* 0x000fe20000000800 */
[----:B------:R-:W-:-:S04]  /*08d0*/  UIMAD.WIDE.U32 UR4, UR4, UR5, URZ ;  /* 0x00000005040472a5 */ /* 0x000fc8000f8e003f */
[----:B------:R-:W-:Y:S02]  /*08e0*/  UIMAD.WIDE.U32 UR36, UR4, UR6, URZ ;  /* 0x00000006042472a5 */ /* 0x000fe4000f8e003f */
[----:B------:R-:W-:-:S04]  /*08f0*/  UIMAD UR40, UR5, UR6, URZ ;  /* 0x00000006052872a4 */ /* 0x000fc8000f8e023f */
[----:B------:R-:W-:Y:S01]  /*0900*/  UIADD3 UR40, UR37, UR40, URZ ;  /* 0x0000002825287290 */ /* 0x000fe2000fffe03f */
[----:B-1----:R-:W-:-:S04]  /*0910*/  @P1 IMAD.WIDE.U32 R16, R17, UR8, R4 ;  /* 0x0000000811101c25 */ /* 0x002fc8000f8e0004 */
[----:B------:R-:W-:Y:S02]  /*0920*/  @P1 IMAD.IADD R17, R17, 0x1, R15 ;  /* 0x0000000111111824 */ /* 0x000fe400078e020f */
[----:B--2---:R-:W-:-:S04]  /*0930*/  @!P1 IMAD.WIDE.U32 R10, R4, R13, R10 ;  /* 0x0000000d040a9225 */ /* 0x004fc800078e000a */
[----:B------:R-:W-:Y:S02]  /*0940*/  @!P1 IMAD.MOV.U32 R16, RZ, RZ, R10 ;  /* 0x000000ffff109224 */ /* 0x000fe400078e000a */
[----:B------:R-:W-:Y:S01]  /*0950*/  @!P1 IMAD.MOV.U32 R17, RZ, RZ, R11 ;  /* 0x000000ffff119224 */ /* 0x000fe200078e000b */
[----:B------:R-:W-:Y:S06]  /*0960*/  @!P2 BRA `(.L_x_5) ;  /* 0x00000000000ca947 */ /* 0x000fec0003800000 */
[----:B------:R-:W-:Y:S01]  /*0970*/  UCGABAR_WAIT ;  /* 0x0000000000007dc7 */ /* 0x000fe20008000000 */
[----:B------:R-:W-:Y:S01]  /*0980*/  CCTL.IVALL ;  /* 0x00000000ff00798f */ /* 0x000fe20002000000 */
[----:B------:R-:W-:Y:S05]  /*0990*/  BRA `(.L_x_6) ;  /* 0x0000000000047947 */ /* 0x000fea0003800000 */
.L_x_5:
[----:B------:R-:W-:Y:S06]  /*09a0*/  BAR.SYNC.DEFER_BLOCKING 0x0 ;  /* 0x0000000000007b1d */ /* 0x000fec0000010000 */
.L_x_6:
[----:B------:R-:W-:Y:S05]  /*09b0*/  @!P3 BRA `(.L_x_7) ;  /* 0x0000004000fcb947 */ /* 0x000fea0003800000 */
[----:B------:R-:W-:-:S13]  /*09c0*/  ISETP.GT.U32.AND P0, PT, R8, 0x1, PT ;  /* 0x000000010800780c */ /* 0x000fda0003f04070 */
[----:B------:R-:W-:Y:S05]  /*09d0*/  @P0 EXIT ;  /* 0x000000000000094d */ /* 0x000fea0003800000 */
[----:B------:R-:W-:Y:S01]  /*09e0*/  ULDC.64 UR4, c[0x0][0x650] ;  /* 0x0001940000047ab9 */ /* 0x000fe20000000a00 */
[----:B------:R-:W-:Y:S01]  /*09f0*/  PRMT R3, RZ, 0x7610, R3 ;  /* 0x00007610ff037816 */ /* 0x000fe20000000003 */
[----:B------:R-:W-:Y:S01]  /*0a00*/  IMAD.MOV.U32 R67, RZ, RZ, -0x1 ;  /* 0xffffffffff437424 */ /* 0x000fe200078e00ff */
[----:B------:R-:W-:Y:S01]  /*0a10*/  ISETP.GE.U32.AND P0, PT, R16, UR4, PT ;  /* 0x0000000410007c0c */ /* 0x000fe2000bf06070 */
[----:B------:R-:W-:Y:S02]  /*0a20*/  IMAD.MOV.U32 R66, RZ, RZ, -0x1 ;  /* 0xffffffffff427424 */ /* 0x000fe400078e00ff */
[----:B------:R-:W-:Y:S01]  /*0a30*/  IMAD.MOV.U32 R65, RZ, RZ, -0x1 ;  /* 0xffffffffff417424 */ /* 0x000fe200078e00ff */
[----:B------:R-:W-:-:S13]  /*0a40*/  ISETP.GE.U32.AND.EX P0, PT, R17, UR5, PT, P0 ;  /* 0x0000000511007c0c */ /* 0x000fda000bf06100 */
[----:B------:R-:W-:Y:S05]  /*0a50*/  @P0 BRA `(.L_x_8) ;  /* 0x0000000400280947 */ /* 0x000fea0003800000 */
[----:B------:R-:W0:Y:S01]  /*0a60*/  LDC.64 R24, c[0x0][0x628] ;  /* 0x00018a00ff187b82 */ /* 0x000e220000000a00 */
[----:B------:R-:W-:Y:S02]  /*0a70*/  IMAD.MOV.U32 R10, RZ, RZ, R16 ;  /* 0x000000ffff0a7224 */ /* 0x000fe400078e0010 */
[----:B------:R-:W-:-:S05]  /*0a80*/  IMAD.MOV.U32 R11, RZ, RZ, R17 ;  /* 0x000000ffff0b7224 */ /* 0x000fca00078e0011 */
[----:B------:R-:W1:Y:S08]  /*0a90*/  LDC R8, c[0x0][0x630] ;  /* 0x00018c00ff087b82 */ /* 0x000e700000000800 */
[----:B------:R-:W2:Y:S01]  /*0aa0*/  LDC.64 R26, c[0x0][0x620] ;  /* 0x00018800ff1a7b82 */ /* 0x000ea20000000a00 */
[----:B0-----:R-:W-:-:S04]  /*0ab0*/  ISETP.NE.U32.AND P0, PT, R24, RZ, PT ;  /* 0x000000ff1800720c */ /* 0x001fc80003f05070 */
[----:B------:R-:W-:-:S13]  /*0ac0*/  ISETP.NE.AND.EX P0, PT, R25, RZ, PT, P0 ;  /* 0x000000ff1900720c */ /* 0x000fda0003f05300 */
[----:B-12---:R-:W-:Y:S05]  /*0ad0*/  @!P0 BRA `(.L_x_9) ;  /* 0x0000000000288947 */ /* 0x006fea0003800000 */
[----:B------:R-:W0:Y:S02]  /*0ae0*/  LDC R3, c[0x0][0x634] ;  /* 0x00018d00ff037b82 */ /* 0x000e240000000800 */
[----:B0-----:R-:W-:-:S05]  /*0af0*/  IADD3 R3, P0, R16, R3, RZ ;  /* 0x0000000310037210 */ /* 0x001fca0007f1e0ff */
[----:B------:R-:W-:-:S04]  /*0b00*/  IMAD.X R21, RZ, RZ, R17, P0 ;  /* 0x000000ffff157224 */ /* 0x000fc800000e0611 */
[----:B------:R-:W-:-:S04]  /*0b10*/  IMAD.WIDE.U32 R10, R21, R24, RZ ;  /* 0x00000018150a7225 */ /* 0x000fc800078e00ff */
[----:B------:R-:W-:-:S04]  /*0b20*/  IMAD.WIDE.U32 R12, P0, R3, R25, R10 ;  /* 0x00000019030c7225 */ /* 0x000fc8000780000a */
[----:B------:R-:W-:-:S04]  /*0b30*/  IMAD.WIDE.U32 R10, R3, R24, RZ ;  /* 0x00000018030a7225 */ /* 0x000fc800078e00ff */
[----:B------:R-:W-:Y:S01]  /*0b40*/  IMAD.X R15, RZ, RZ, RZ, P0 ;  /* 0x000000ffff0f7224 */ /* 0x000fe200000e06ff */
[----:B------:R-:W-:Y:S01]  /*0b50*/  IADD3 RZ, P0, R11, R12, RZ ;  /* 0x0000000c0bff7210 */ /* 0x000fe20007f1e0ff */
[----:B------:R-:W-:-:S04]  /*0b60*/  IMAD.MOV.U32 R14, RZ, RZ, R13 ;  /* 0x000000ffff0e7224 */ /* 0x000fc800078e000d */
[----:B------:R-:W-:-:S08]  /*0b70*/  IMAD.WIDE.U32.X R10, R21, R25, R14, P0 ;  /* 0x00000019150a7225 */ /* 0x000fd000000e040e */
.L_x_9:
[----:B------:R-:W0:Y:S01]  /*0b80*/  LDC.64 R30, c[0x0][0x640] ;  /* 0x00019000ff1e7b82 */ /* 0x000e220000000a00 */
[-CC-:B------:R-:W-:Y:S02]  /*0b90*/  SHF.R.U64 R65, R10, R8.reuse, R11.reuse ;  /* 0x000000080a417219 */ /* 0x180fe4000000120b */
[----:B------:R-:W-:Y:S02]  /*0ba0*/  SHF.R.U32.HI R3, RZ, R8, R11 ;  /* 0x00000008ff037219 */ /* 0x000fe4000001160b */
[----:B------:R-:W-:-:S03]  /*0bb0*/  IADD3 R5, P0, RZ, -R65, RZ ;  /* 0x80000041ff057210 */ /* 0x000fc60007f1e0ff */
[----:B------:R-:W1:Y:S02]  /*0bc0*/  LDC R12, c[0x0][0x618] ;  /* 0x00018600ff0c7b82 */ /* 0x000e640000000800 */
[----:B------:R-:W-:Y:S02]  /*0bd0*/  IMAD.X R3, RZ, RZ, ~R3, P0 ;  /* 0x000000ffff037224 */ /* 0x000fe400000e0e03 */
[----:B------:R-:W-:-:S04]  /*0be0*/  IMAD.WIDE.U32 R10, R5, R26, R16 ;  /* 0x0000001a050a7225 */ /* 0x000fc800078e0010 */
[----:B------:R-:W2:Y:S01]  /*0bf0*/  LDC R20, c[0x0][0x608] ;  /* 0x00018200ff147b82 */ /* 0x000ea20000000800 */
[----:B------:R-:W-:Y:S02]  /*0c00*/  IMAD R8, R3, R26, RZ ;  /* 0x0000001a03087224 */ /* 0x000fe400078e02ff */
[----:B------:R-:W-:Y:S02]  /*0c10*/  IMAD.MOV.U32 R3, RZ, RZ, -0x1 ;  /* 0xffffffffff037424 */ /* 0x000fe400078e00ff */
[----:B------:R-:W-:Y:S02]  /*0c20*/  IMAD R5, R5, R27, R8 ;  /* 0x0000001b05057224 */ /* 0x000fe400078e0208 */
[----:B------:R-:W-:Y:S01]  /*0c30*/  IMAD R26, R9, R23, R4 ;  /* 0x00000017091a7224 */ /* 0x000fe200078e0204 */
[----:B------:R-:W3:Y:S01]  /*0c40*/  LDC R28, c[0x0][0x658] ;  /* 0x00019600ff1c7b82 */ /* 0x000ee20000000800 */
[----:B------:R-:W-:Y:S01]  /*0c50*/  IMAD.IADD R5, R11, 0x1, R5 ;  /* 0x000000010b057824 */ /* 0x000fe200078e0205 */
[----:B0-----:R-:W-:Y:S01]  /*0c60*/  ISETP.NE.U32.AND P0, PT, R30, RZ, PT ;  /* 0x000000ff1e00720c */ /* 0x001fe20003f05070 */
[----:B------:R-:W-:-:S03]  /*0c70*/  IMAD.MOV.U32 R23, RZ, RZ, 0x1 ;  /* 0x00000001ff177424 */ /* 0x000fc600078e00ff */
[----:B------:R-:W-:Y:S02]  /*0c80*/  ISETP.NE.AND.EX P0, PT, R31, RZ, PT, P0 ;  /* 0x000000ff1f00720c */ /* 0x000fe40003f05300 */
[----:B------:R-:W0:Y:S01]  /*0c90*/  LDC R24, c[0x0][0x600] ;  /* 0x00018000ff187b82 */ /* 0x000e220000000800 */
[-CC-:B-1----:R-:W-:Y:S02]  /*0ca0*/  SHF.R.U64 R14, R10, R12.reuse, R5.reuse ;  /* 0x0000000c0a0e7219 */ /* 0x182fe40000001205 */
[----:B------:R-:W-:-:S05]  /*0cb0*/  SHF.R.U32.HI R5, RZ, R12, R5 ;  /* 0x0000000cff057219 */ /* 0x000fca0000011605 */
[----:B------:R-:W1:Y:S01]  /*0cc0*/  LDC R15, c[0x0][0x648] ;  /* 0x00019200ff0f7b82 */ /* 0x000e620000000800 */
[-CC-:B--2---:R-:W-:Y:S02]  /*0cd0*/  SHF.R.U64 R27, R14, R20.reuse, R5.reuse ;  /* 0x000000140e1b7219 */ /* 0x184fe40000001205 */
[----:B------:R-:W-:-:S05]  /*0ce0*/  SHF.R.U32.HI R5, RZ, R20, R5 ;  /* 0x00000014ff057219 */ /* 0x000fca0000011605 */
[----:B------:R-:W2:Y:S01]  /*0cf0*/  LDC R21, c[0x0][0x638] ;  /* 0x00018e00ff157b82 */ /* 0x000ea20000000800 */
[-CC-:B---3--:R-:W-:Y:S02]  /*0d00*/  SHF.R.U64 R20, R27, R28.reuse, R5.reuse ;  /* 0x0000001c1b147219 */ /* 0x188fe40000001205 */
[-C--:B------:R-:W-:Y:S02]  /*0d10*/  SHF.L.U32 R3, R3, R28.reuse, RZ ;  /* 0x0000001c03037219 */ /* 0x080fe400000006ff */
[----:B------:R-:W-:Y:S01]  /*0d20*/  SHF.R.U32.HI R5, RZ, R28, R5 ;  /* 0x0000001cff057219 */ /* 0x000fe20000011605 */
[----:B------:R-:W-:Y:S01]  /*0d30*/  IMAD.MOV.U32 R4, RZ, RZ, R20 ;  /* 0x000000ffff047224 */ /* 0x000fe200078e0014 */
[----:B------:R-:W-:Y:S01]  /*0d40*/  LOP3.LUT R12, RZ, R3, RZ, 0x33, !PT ;  /* 0x00000003ff0c7212 */ /* 0x000fe200078e33ff */
[----:B------:R-:W3:Y:S01]  /*0d50*/  LDC R25, c[0x0][0x610] ;  /* 0x00018400ff197b82 */ /* 0x000ee20000000800 */
[----:B------:R-:W-:Y:S05]  /*0d60*/  @!P0 BRA `(.L_x_10) ;  /* 0x0000000000288947 */ /* 0x000fea0003800000 */
[----:B------:R-:W4:Y:S02]  /*0d70*/  LDC R3, c[0x0][0x64c] ;  /* 0x00019300ff037b82 */ /* 0x000f240000000800 */
[----:B----4-:R-:W-:-:S05]  /*0d80*/  IADD3 R3, P0, R20, R3, RZ ;  /* 0x0000000314037210 */ /* 0x010fca0007f1e0ff */
        /* <DEDUP_REMOVED lines=8> */
.L_x_10:
[----:B-1----:R-:W-:Y:S01]  /*0e10*/  SHF.R.U64 R4, R4, R15, R5 ;  /* 0x0000000f04047219 */ /* 0x002fe20000001205 */
[----:B0-----:R-:W-:Y:S01]  /*0e20*/  VIADD R5, R24, 0xffffffff ;  /* 0xffffffff18057836 */ /* 0x001fe20000000000 */
[----:B------:R-:W-:Y:S02]  /*0e30*/  SHF.L.U32 R3, R23, R28, RZ ;  /* 0x0000001c17037219 */ /* 0x000fe400000006ff */
[----:B------:R-:W-:Y:S01]  /*0e40*/  LOP3.LUT R12, R27, R12, RZ, 0xc0, !PT ;  /* 0x0000000c1b0c7212 */ /* 0x000fe200078ec0ff */
[----:B------:R-:W-:Y:S01]  /*0e50*/  IMAD.MOV R8, RZ, RZ, -R4 ;  /* 0x000000ffff087224 */ /* 0x000fe200078e0a04 */
[----:B------:R-:W-:-:S03]  /*0e60*/  SEL R7, R7, R26, !P1 ;  /* 0x0000001a07077207 */ /* 0x000fc60004800000 */
[----:B------:R-:W-:Y:S01]  /*0e70*/  IMAD R12, R3, R4, R12 ;  /* 0x00000004030c7224 */ /* 0x000fe200078e020c */
[----:B------:R-:W-:Y:S01]  /*0e80*/  LOP3.LUT R4, R14, R5, RZ, 0xc0, !PT ;  /* 0x000000050e047212 */ /* 0x000fe200078ec0ff */
[----:B--2---:R-:W-:Y:S02]  /*0e90*/  IMAD R3, R8, R21, R20 ;  /* 0x0000001508037224 */ /* 0x004fe400078e0214 */
[----:B---3--:R-:W-:Y:S02]  /*0ea0*/  IMAD R7, R12, R25, R7 ;  /* 0x000000190c077224 */ /* 0x008fe400078e0207 */
[----:B------:R-:W-:Y:S02]  /*0eb0*/  IMAD.MOV.U32 R5, RZ, RZ, 0x1 ;  /* 0x00000001ff057424 */ /* 0x000fe400078e00ff */
[----:B------:R-:W-:-:S03]  /*0ec0*/  IMAD R4, R3, R24, R4 ;  /* 0x0000001803047224 */ /* 0x000fc600078e0204 */
[----:B------:R-:W-:Y:S02]  /*0ed0*/  PRMT R3, R5, 0x7610, R3 ;  /* 0x0000761005037816 */ /* 0x000fe40000000003 */
[----:B------:R-:W-:Y:S02]  /*0ee0*/  SEL R66, R4, R7, !P1 ;  /* 0x0000000704427207 */ /* 0x000fe40004800000 */
[----:B------:R-:W-:-:S07]  /*0ef0*/  SEL R67, R7, R4, !P1 ;  /* 0x0000000407437207 */ /* 0x000fce0004800000 */
.L_x_8:
[----:B------:R-:W-:-:S08]  /*0f00*/  NOP ;  /* 0x0000000000007918 */ /* 0x000fd00000000000 */
[----:B------:R-:W0:Y:S02]  /*0f10*/  USETMAXREG.TRY_ALLOC.CTAPOOL UP0, 0xe8 ;  /* 0x000000e8000079c8 */ /* 0x000e240008000600 */
[----:B0-----:R-:W-:-:S13]  /*0f20*/  PLOP3.LUT P0, PT, PT, PT, UP0, 0x80, 0x0 ;  /* 0x000000000000781c */ /* 0x001fda0003f0f008 */
[----:B------:R-:W-:Y:S05]  /*0f30*/  @!P0 BRA `(.L_x_8) ;  /* 0xfffffffc00f08947 */ /* 0x000fea000383ffff */
[----:B------:R-:W-:Y:S01]  /*0f40*/  ULDC.64 UR4, c[0x0][0x598] ;  /* 0x0001660000047ab9 */ /* 0x000fe20000000a00 */
[----:B------:R-:W-:Y:S01]  /*0f50*/  ULDC.64 UR50, c[0x0][0x208] ;  /* 0x0000820000327ab9 */ /* 0x000fe20000000a00 */
[----:B------:R-:W-:-:S04]  /*0f60*/  ISETP.NE.U32.AND P0, PT, RZ, UR4, PT ;  /* 0x00000004ff007c0c */ /* 0x000fc8000bf05070 */
[----:B------:R-:W-:-:S13]  /*0f70*/  ISETP.NE.AND.EX P0, PT, RZ, UR5, PT, P0 ;  /* 0x00000005ff007c0c */ /* 0x000fda000bf05300 */
[----:B------:R-:W-:Y:S05]  /*0f80*/  @!P0 BRA `(.L_x_11) ;  /* 0x00000000001c8947 */ /* 0x000fea0003800000 */
[----:B------:R-:W0:Y:S02]  /*0f90*/  LDC.64 R4, c[0x0][0x598] ;  /* 0x00016600ff047b82 */ /* 0x000e240000000a00 */
[----:B0-----:R-:W2:Y:S02]  /*0fa0*/  LDG.E.64 R4, desc[UR50][R4.64] ;  /* 0x0000003204047981 */ /* 0x001ea4000c1e1b00 */
[----:B--2---:R-:W-:-:S04]  /*0fb0*/  ISETP.NE.U32.AND P0, PT, R4, RZ, PT ;  /* 0x000000ff0400720c */ /* 0x004fc80003f05070 */
[----:B------:R-:W-:-:S13]  /*0fc0*/  ISETP.NE.AND.EX P0, PT, R5, RZ, PT, P0 ;  /* 0x000000ff0500720c */ /* 0x000fda0003f05300 */
[----:B------:R-:W-:Y:S05]  /*0fd0*/  @!P0 BRA `(.L_x_11) ;  /* 0x0000000000088947 */ /* 0x000fea0003800000 */
[----:B------:R0:W5:Y:S01]  /*0fe0*/  LD.E R23, desc[UR50][R4.64] ;  /* 0x0000003204177980 */ /* 0x000162000c101900 */
[----:B------:R-:W-:Y:S05]  /*0ff0*/  BRA `(.L_x_12) ;  /* 0x0000000000247947 */ /* 0x000fea0003800000 */
.L_x_11:
[----:B------:R-:W-:Y:S02]  /*1000*/  ULDC.64 UR4, c[0x0][0x588] ;  /* 0x0001620000047ab9 */ /* 0x000fe40000000a00 */
[----:B------:R-:W-:-:S04]  /*1010*/  ISETP.NE.U32.AND P0, PT, RZ, UR4, PT ;  /* 0x00000004ff007c0c */ /* 0x000fc8000bf05070 */
[----:B------:R-:W-:-:S13]  /*1020*/  ISETP.NE.AND.EX P0, PT, RZ, UR5, PT, P0 ;  /* 0x00000005ff007c0c */ /* 0x000fda000bf05300 */
[----:B------:R-:W-:Y:S05]  /*1030*/  @!P0 BRA `(.L_x_13) ;  /* 0x00000000000c8947 */ /* 0x000fea0003800000 */
[----:B------:R-:W0:Y:S02]  /*1040*/  LDC.64 R4, c[0x0][0x588] ;  /* 0x00016200ff047b82 */ /* 0x000e240000000a00 */
[----:B0-----:R1:W5:Y:S01]  /*1050*/  LDG.E R23, desc[UR50][R4.64] ;  /* 0x0000003204177981 */ /* 0x001362000c1e1900 */
[----:B------:R-:W-:Y:S05]  /*1060*/  BRA `(.L_x_12) ;  /* 0x0000000000087947 */ /* 0x000fea0003800000 */
.L_x_13:
[----:B------:R-:W-:Y:S02]  /*1070*/  ULDC UR4, c[0x0][0x580] ;  /* 0x0001600000047ab9 */ /* 0x000fe40000000800 */
[----:B------:R-:W-:-:S07]  /*1080*/  IMAD.U32 R23, RZ, RZ, UR4 ;  /* 0x00000004ff177e24 */ /* 0x000fce000f8e00ff */
.L_x_12:
[----:B------:R-:W-:Y:S02]  /*1090*/  ULDC.64 UR4, c[0x0][0x5a0] ;  /* 0x0001680000047ab9 */ /* 0x000fe40000000a00 */
[----:B------:R-:W-:-:S04]  /*10a0*/  ISETP.NE.U32.AND P0, PT, RZ, UR4, PT ;  /* 0x00000004ff007c0c */ /* 0x000fc8000bf05070 */
[----:B------:R-:W-:-:S13]  /*10b0*/  ISETP.NE.AND.EX P0, PT, RZ, UR5, PT, P0 ;  /* 0x00000005ff007c0c */ /* 0x000fda000bf05300 */
[----:B------:R-:W-:Y:S05]  /*10c0*/  @!P0 BRA `(.L_x_14) ;  /* 0x00000000001c8947 */ /* 0x000fea0003800000 */
[----:B01----:R-:W0:Y:S02]  /*10d0*/  LDC.64 R4, c[0x0][0x5a0] ;  /* 0x00016800ff047b82 */ /* 0x003e240000000a00 */
[----:B0-----:R-:W2:Y:S02]  /*10e0*/  LDG.E.64 R4, desc[UR50][R4.64] ;  /* 0x0000003204047981 */ /* 0x001ea4000c1e1b00 */
[----:B--2---:R-:W-:-:S04]  /*10f0*/  ISETP.NE.U32.AND P0, PT, R4, RZ, PT ;  /* 0x000000ff0400720c */ /* 0x004fc80003f05070 */
[----:B------:R-:W-:-:S13]  /*1100*/  ISETP.NE.AND.EX P0, PT, R5, RZ, PT, P0 ;  /* 0x000000ff0500720c */ /* 0x000fda0003f05300 */
[----:B------:R-:W-:Y:S05]  /*1110*/  @!P0 BRA `(.L_x_14) ;  /* 0x0000000000088947 */ /* 0x000fea0003800000 */
[----:B------:R0:W5:Y:S01]  /*1120*/  LD.E R50, desc[UR50][R4.64] ;  /* 0x0000003204327980 */ /* 0x000162000c101900 */
[----:B------:R-:W-:Y:S05]  /*1130*/  BRA `(.L_x_15) ;  /* 0x0000000000247947 */ /* 0x000fea0003800000 */
.L_x_14:
[----:B------:R-:W-:Y:S02]  /*1140*/  ULDC.64 UR4, c[0x0][0x590] ;  /* 0x0001640000047ab9 */ /* 0x000fe40000000a00 */
[----:B------:R-:W-:-:S04]  /*1150*/  ISETP.NE.U32.AND P0, PT, RZ, UR4, PT ;  /* 0x00000004ff007c0c */ /* 0x000fc8000bf05070 */
[----:B------:R-:W-:-:S13]  /*1160*/  ISETP.NE.AND.EX P0, PT, RZ, UR5, PT, P0 ;  /* 0x00000005ff007c0c */ /* 0x000fda000bf05300 */
[----:B------:R-:W-:Y:S05]  /*1170*/  @!P0 BRA `(.L_x_16) ;  /* 0x00000000000c8947 */ /* 0x000fea0003800000 */
[----:B------:R-:W2:Y:S02]  /*1180*/  LDC.64 R50, c[0x0][0x590] ;  /* 0x00016400ff327b82 */ /* 0x000ea40000000a00 */
[----:B--2---:R2:W5:Y:S01]  /*1190*/  LDG.E R50, desc[UR50][R50.64] ;  /* 0x0000003232327981 */ /* 0x004562000c1e1900 */
[----:B------:R-:W-:Y:S05]  /*11a0*/  BRA `(.L_x_15) ;  /* 0x0000000000087947 */ /* 0x000fea0003800000 */
.L_x_16:
[----:B------:R-:W-:Y:S02]  /*11b0*/  ULDC UR4, c[0x0][0x584] ;  /* 0x0001610000047ab9 */ /* 0x000fe40000000800 */
[----:B------:R-:W-:-:S07]  /*11c0*/  IMAD.U32 R50, RZ, RZ, UR4 ;  /* 0x00000004ff327e24 */ /* 0x000fce000f8e00ff */
.L_x_15:
[----:B------:R-:W-:-:S13]  /*11d0*/  LOP3.LUT P0, RZ, R3, 0xff, RZ, 0xc0, !PT ;  /* 0x000000ff03ff7812 */ /* 0x000fda000780c0ff */
[----:B------:R-:W-:Y:S05]  /*11e0*/  @!P0 EXIT ;  /* 0x000000000000894d */ /* 0x000fea0003800000 */
[----:B------:R-:W2:Y:S01]  /*11f0*/  LDC.64 R8, c[0x0][0x5c8] ;  /* 0x00017200ff087b82 */ /* 0x000ea20000000a00 */
[----:B------:R-:W-:Y:S01]  /*1200*/  LOP3.LUT R6, R6, 0x1, RZ, 0xc0, !PT ;  /* 0x0000000106067812 */ /* 0x000fe200078ec0ff */
[----:B------:R-:W-:Y:S01]  /*1210*/  ULDC.64 UR4, c[0x0][0x288] ;  /* 0x0000a20000047ab9 */ /* 0x000fe20000000a00 */
[----:B------:R-:W-:Y:S01]  /*1220*/  SHF.R.U32.HI R3, RZ, 0x1, R0 ;  /* 0x00000001ff037819 */ /* 0x000fe20000011600 */
[----:B01----:R-:W-:Y:S01]  /*1230*/  IMAD.U32 R5, RZ, RZ, UR4 ;  /* 0x00000004ff057e24 */ /* 0x003fe2000f8e00ff */
[----:B------:R-:W-:Y:S01]  /*1240*/  SHF.R.U32.HI R0, RZ, 0x2, R57 ;  /* 0x00000002ff007819 */ /* 0x000fe20000011639 */
[----:B------:R-:W-:Y:S01]  /*1250*/  UIADD3 UR4, UR5, 0x3f, URZ ;  /* 0x0000003f05047890 */ /* 0x000fe2000fffe03f */
[----:B------:R-:W-:Y:S01]  /*1260*/  IMAD.SHL.U32 R7, R6, 0x40, RZ ;  /* 0x0000004006077824 */ /* 0x000fe200078e00ff */
[----:B------:R-:W0:Y:S01]  /*1270*/  LDC R54, c[0x0][0x658] ;  /* 0x00019600ff367b82 */ /* 0x000e220000000800 */
[----:B------:R-:W-:Y:S01]  /*1280*/  LOP3.LUT R0, R0, 0x7, RZ, 0xc0, !PT ;  /* 0x0000000700007812 */ /* 0x000fe200078ec0ff */
[----:B------:R-:W-:Y:S01]  /*1290*/  USHF.R.S32.HI UR5, URZ, 0x1f, UR4 ;  /* 0x0000001f3f057899 */ /* 0x000fe20008011404 */
[----:B------:R-:W-:Y:S01]  /*12a0*/  LOP3.LUT R56, R57, 0x3, RZ, 0xc0, !PT ;  /* 0x0000000339387812 */ /* 0x000fe200078ec0ff */
[----:B------:R-:W-:Y:S01]  /*12b0*/  ULDC.64 UR42, c[0x0][0x5b0] ;  /* 0x00016c00002a7ab9 */ /* 0x000fe20000000a00 */
[----:B------:R-:W-:Y:S01]  /*12c0*/  LOP3.LUT R3, R3, 0x30, RZ, 0xc0, !PT ;  /* 0x0000003003037812 */ /* 0x000fe200078ec0ff */
[----:B------:R-:W-:Y:S01]  /*12d0*/  ULEA.HI UR5, UR5, UR4, URZ, 0x6 ;  /* 0x0000000405057291 */ /* 0x000fe2000f8f303f */
[--C-:B------:R-:W-:Y:S01]  /*12e0*/  LOP3.LUT R48, R7, 0x40, R0.reuse, 0xe2, !PT ;  /* 0x0000004007307812 */ /* 0x100fe200078ee200 */
[----:B------:R-:W-:Y:S01]  /*12f0*/  IMAD R56, R56, -0x2, R5 ;  /* 0xfffffffe38387824 */ /* 0x000fe200078e0205 */
[-C--:B------:R-:W-:Y:S01]  /*1300*/  IADD3 R5, RZ, -R3.reuse, -R0 ;  /* 0x80000003ff057210 */ /* 0x080fe20007ffe800 */
[----:B------:R-:W-:Y:S01]  /*1310*/  USHF.L.U64.HI UR41, UR42, 0x8, UR43 ;  /* 0x000000082a297899 */ /* 0x000fe2000801022b */
[----:B------:R-:W-:Y:S01]  /*1320*/  LOP3.LUT R48, R48, R3, RZ, 0xfc, !PT ;  /* 0x0000000330307212 */ /* 0x000fe200078efcff */
[----:B------:R-:W-:Y:S01]  /*1330*/  IMAD.MOV.U32 R3, RZ, RZ, -0x1 ;  /* 0xffffffffff037424 */ /* 0x000fe200078e00ff */
[----:B------:R-:W-:Y:S01]  /*1340*/  USHF.R.S32.HI UR43, URZ, 0x6, UR5 ;  /* 0x000000063f2b7899 */ /* 0x000fe20008011405 */
[----:B------:R-:W-:Y:S01]  /*1350*/  IMAD.MOV.U32 R7, RZ, RZ, 0x1 ;  /* 0x00000001ff077424 */ /* 0x000fe200078e00ff */
[----:B------:R-:W-:Y:S01]  /*1360*/  LOP3.LUT R58, R57, 0x80, RZ, 0xc0, !PT ;  /* 0x00000080393a7812 */ /* 0x000fe200078ec0ff */
[----:B--2---:R-:W-:Y:S01]  /*1370*/  IMAD.SHL.U32 R51, R8, 0x100, RZ ;  /* 0x0000010008337824 */ /* 0x004fe200078e00ff */
[----:B------:R-:W-:Y:S01]  /*1380*/  UISETP.LT.AND UP0, UPT, UR43, 0x1, UPT ;  /* 0x000000012b00788c */ /* 0x000fe2000bf01270 */
[----:B------:R-:W-:Y:S01]  /*1390*/  IMAD R5, R6, -0x40, R5 ;  /* 0xffffffc006057824 */ /* 0x000fe200078e0205 */
[----:B------:R-:W-:Y:S01]  /*13a0*/  ULDC UR4, c[0x0][0x284] ;  /* 0x0000a10000047ab9 */ /* 0x000fe20000000800 */
[----:B------:R-:W-:Y:S01]  /*13b0*/  USHF.L.U32 UR42, UR42, 0x8, URZ ;  /* 0x000000082a2a7899 */ /* 0x000fe2000800063f */
[C-C-:B------:R-:W-:Y:S01]  /*13c0*/  SHF.L.U64.HI R55, R8.reuse, 0x3, R9.reuse ;  /* 0x0000000308377819 */ /* 0x140fe20000010209 */
[----:B------:R-:W-:Y:S01]  /*13d0*/  USEL UR47, UR43, 0x1, UP0 ;  /* 0x000000012b2f7887 */ /* 0x000fe20008000000 */
[C---:B------:R-:W-:Y:S01]  /*13e0*/  SHF.L.U64.HI R53, R8.reuse, 0x8, R9 ;  /* 0x0000000808357819 */ /* 0x040fe20000010209 */
[----:B------:R-:W-:Y:S01]  /*13f0*/  IMAD.SHL.U32 R52, R8, 0x8, RZ ;  /* 0x0000000808347824 */ /* 0x000fe200078e00ff */
[-C--:B0-----:R-:W-:Y:S01]  /*1400*/  SHF.L.U32 R3, R3, R54.reuse, RZ ;  /* 0x0000003603037219 */ /* 0x081fe200000006ff */
[----:B------:R-:W-:Y:S01]  /*1410*/  IMAD.SHL.U32 R57, R57, 0x2, RZ ;  /* 0x0000000239397824 */ /* 0x000fe200078e00ff */
[----:B------:R-:W-:Y:S01]  /*1420*/  SHF.L.U32 R54, R7, R54, RZ ;  /* 0x0000003607367219 */ /* 0x000fe200000006ff */
[----:B------:R-:W-:Y:S01]  /*1430*/  VIADD R63, R5, UR4 ;  /* 0x00000004053f7c36 */ /* 0x000fe20008000000 */
[----:B------:R-:W-:Y:S01]  /*1440*/  LOP3.LUT R64, R18, 0x1, RZ, 0xfc, !PT ;  /* 0x0000000112407812 */ /* 0x000fe200078efcff */
[----:B------:R-:W-:Y:S01]  /*1450*/  IMAD.MOV.U32 R49, RZ, RZ, RZ ;  /* 0x000000ffff317224 */ /* 0x000fe200078e00ff */
[----:B------:R-:W-:Y:S01]  /*1460*/  SHF.R.U32.HI R58, RZ, 0x7, R58 ;  /* 0x00000007ff3a7819 */ /* 0x000fe2000001163a */
[----:B------:R-:W-:Y:S01]  /*1470*/  ULOP3.LUT UR44, UR42, 0x2, URZ, 0xfc, !UPT ;  /* 0x000000022a2c7892 */ /* 0x000fe2000f8efc3f */
[----:B------:R-:W-:Y:S01]  /*1480*/  LOP3.LUT R59, RZ, R3, RZ, 0x33, !PT ;  /* 0x00000003ff3b7212 */ /* 0x000fe200078e33ff */
[----:B------:R-:W-:Y:S01]  /*1490*/  ULOP3.LUT UR45, UR42, 0x10, URZ, 0xfc, !UPT ;  /* 0x000000102a2d7892 */ /* 0x000fe2000f8efc3f */
[C---:B------:R-:W-:Y:S01]  /*14a0*/  LOP3.LUT R60, R51.reuse, 0x2, RZ, 0xfc, !PT ;  /* 0x00000002333c7812 */ /* 0x040fe200078efcff */
[----:B------:R-:W-:Y:S01]  /*14b0*/  ULOP3.LUT UR46, UR42, 0x12, URZ, 0xfc, !UPT ;  /* 0x000000122a2e7892 */ /* 0x000fe2000f8efc3f */
[C---:B------:R-:W-:Y:S01]  /*14c0*/  LOP3.LUT R61, R51.reuse, 0x10, RZ, 0xfc, !PT ;  /* 0x00000010333d7812 */ /* 0x040fe200078efcff */
[----:B------:R-:W-:Y:S01]  /*14d0*/  UIADD3 UR47, UR43, -UR47, URZ ;  /* 0x8000002f2b2f7290 */ /* 0x000fe2000fffe03f */
[----:B------:R-:W-:Y:S01]  /*14e0*/  LOP3.LUT R62, R51, 0x12, RZ, 0xfc, !PT ;  /* 0x00000012333e7812 */ /* 0x000fe200078efcff */
[----:B------:R-:W-:Y:S01]  /*14f0*/  UMOV UR38, URZ ;  /* 0x0000003f00267c82 */ /* 0x000fe20008000000 */
[----:B------:R-:W-:-:S09]  /*1500*/  UMOV UR39, URZ ;  /* 0x0000003f00277c82 */ /* 0x000fd20008000000 */
.L_x_82:
[----:B0-----:R-:W0:Y:S01]  /*1510*/  SHFL.IDX PT, R0, R58, RZ, 0x1f ;  /* 0x00001fff3a007589 */ /* 0x001e2200000e0000 */
[----:B------:R-:W1:Y:S01]  /*1520*/  S2UR UR7, SR_CgaCtaId ;  /* 0x00000000000779c3 */ /* 0x000e620000008800 */
[----:B------:R-:W-:Y:S01]  /*1530*/  UMOV UR6, 0x400 ;  /* 0x0000040000067882 */ /* 0x000fe20000000000 */
[----:B0-----:R-:W-:Y:S01]  /*1540*/  R2UR UR4, R0 ;  /* 0x00000000000472ca */ /* 0x001fe200000e0000 */
[----:B-1----:R-:W-:-:S12]  /*1550*/  ULEA UR6, UR7, UR6, 0x18 ;  /* 0x0000000607067291 */ /* 0x002fd8000f8ec03f */
[----:B------:R-:W-:-:S04]  /*1560*/  ULEA.HI UR5, UR4, UR4, URZ, 0x1 ;  /* 0x0000000404057291 */ /* 0x000fc8000f8f083f */
[----:B------:R-:W-:-:S04]  /*1570*/  ULOP3.LUT UR5, UR5, 0x7fffe, URZ, 0xc0, !UPT ;  /* 0x0007fffe05057892 */ /* 0x000fc8000f8ec03f */
[----:B------:R-:W-:-:S03]  /*1580*/  UIADD3 UR5, UR4, -UR5, URZ ;  /* 0x8000000504057290 */ /* 0x000fc6000fffe03f */
[----:B------:R-:W-:Y:S01]  /*1590*/  ULDC UR4, c[0x0][0x28c] ;  /* 0x0000a30000047ab9 */ /* 0x000fe20000000800 */
[----:B------:R-:W-:Y:S01]  /*15a0*/  ULEA UR5, UR5, UR6, 0xd ;  /* 0x0000000605057291 */ /* 0x000fe2000f8e683f */
[----:B------:R-:W-:-:S03]  /*15b0*/  ISETP.LT.AND P0, PT, RZ, UR4, PT ;  /* 0x00000004ff007c0c */ /* 0x000fc6000bf01270 */
[----:B------:R-:W-:-:S04]  /*15c0*/  UIADD3 UR5, UR5, 0x100, URZ ;  /* 0x0000010005057890 */ /* 0x000fc8000fffe03f */
[----:B------:R-:W-:-:S04]  /*15d0*/  USHF.R.U32.HI UR5, URZ, 0x4, UR5 ;  /* 0x000000043f057899 */ /* 0x000fc80008011605 */
[----:B------:R-:W-:-:S04]  /*15e0*/  ULOP3.LUT UR5, UR5, 0x3fff, URZ, 0xc0, !UPT ;  /* 0x00003fff05057892 */ /* 0x000fc8000f8ec03f */
[----:B------:R-:W-:Y:S01]  /*15f0*/  ULOP3.LUT UR48, UR5, 0x10000, URZ, 0xfc, !UPT ;  /* 0x0001000005307892 */ /* 0x000fe2000f8efc3f */
[----:B--2--5:R-:W-:Y:S11]  /*1600*/  @P0 BRA `(.L_x_17) ;  /* 0x0000000000400947 */ /* 0x024ff60003800000 */
[----:B------:R-:W-:Y:S01]  /*1610*/  MOV R0, 0x0 ;  /* 0x0000000000007802 */ /* 0x000fe20000000f00 */
[----:B------:R-:W-:Y:S01]  /*1620*/  ULDC.64 UR4, c[0x4][0x68] ;  /* 0x01001a0000047ab9 */ /* 0x000fe20000000a00 */
[----:B------:R-:W-:Y:S01]  /*1630*/  ULDC.64 UR6, c[0x4][0x8] ;  /* 0x0100020000067ab9 */ /* 0x000fe20000000a00 */
[----:B------:R-:W-:Y:S01]  /*1640*/  IMAD.U32 R4, RZ, RZ, UR4 ;  /* 0x00000004ff047e24 */ /* 0x000fe2000f8e00ff */
[----:B------:R0:W1:Y:S01]  /*1650*/  LDC.64 R14, c[0x4][R0] ;  /* 0x01000000000e7b82 */ /* 0x0000620000000a00 */
[----:B------:R-:W-:Y:S01]  /*1660*/  IMAD.U32 R5, RZ, RZ, UR5 ;  /* 0x00000005ff057e24 */ /* 0x000fe2000f8e00ff */
[----:B------:R-:W-:Y:S01]  /*1670*/  ULDC.64 UR4, c[0x4][0x70] ;  /* 0x01001c0000047ab9 */ /* 0x000fe20000000a00 */
[----:B------:R-:W-:Y:S02]  /*1680*/  IMAD.U32 R10, RZ, RZ, UR6 ;  /* 0x00000006ff0a7e24 */ /* 0x000fe4000f8e00ff */
[----:B------:R-:W-:Y:S02]  /*1690*/  IMAD.U32 R6, RZ, RZ, UR4 ;  /* 0x00000004ff067e24 */ /* 0x000fe4000f8e00ff */
[----:B------:R-:W-:-:S02]  /*16a0*/  IMAD.U32 R7, RZ, RZ, UR5 ;  /* 0x00000005ff077e24 */ /* 0x000fc4000f8e00ff */
[----:B------:R-:W-:Y:S02]  /*16b0*/  IMAD.U32 R11, RZ, RZ, UR7 ;  /* 0x00000007ff0b7e24 */ /* 0x000fe4000f8e00ff */
[----:B------:R-:W-:Y:S02]  /*16c0*/  IMAD.MOV.U32 R8, RZ, RZ, 0x1e1 ;  /* 0x000001e1ff087424 */ /* 0x000fe400078e00ff */
[----:B------:R-:W-:Y:S02]  /*16d0*/  IMAD.MOV.U32 R12, RZ, RZ, 0x1 ;  /* 0x00000001ff0c7424 */ /* 0x000fe400078e00ff */
[----:B0-----:R-:W-:-:S07]  /*16e0*/  IMAD.MOV.U32 R13, RZ, RZ, RZ ;  /* 0x000000ffff0d7224 */ /* 0x001fce00078e00ff */
[----:B------:R-:W-:-:S07]  /*16f0*/  LEPC R20, `(.L_x_17) ;  /* 0x000000001014794e */ /* 0x000fce0000000000 */
[----:B-1---5:R-:W-:Y:S05]  /*1700*/  CALL.ABS.NOINC R14 ;  /* 0x000000000e007343 */ /* 0x022fea0003c00000 */
.L_x_17:
[----:B------:R-:W-:-:S13]  /*1710*/  ISETP.NE.AND P0, PT, R64, 0x3, PT ;  /* 0x000000034000780c */ /* 0x000fda0003f05270 */
[----:B------:R-:W-:Y:S05]  /*1720*/  @!P0 BRA `(.L_x_18) ;  /* 0x0000000000048947 */ /* 0x000fea0003800000 */
[----:B------:R-:W-:Y:S01]  /*1730*/  BPT.TRAP 0x1 ;  /* 0x000000040000795c */ /* 0x000fe20000300000 */
.L_x_18:
[----:B------:R-:W0:Y:S01]  /*1740*/  S2UR UR5, SR_CgaCtaId ;  /* 0x00000000000579c3 */ /* 0x000e220000008800 */
[----:B------:R-:W-:Y:S01]  /*1750*/  UMOV UR4, 0x400 ;  /* 0x0000040000047882 */ /* 0x000fe20000000000 */
[----:B------:R-:W-:Y:S02]  /*1760*/  IMAD.U32 R0, RZ, RZ, UR38 ;  /* 0x00000026ff007e24 */ /* 0x000fe4000f8e00ff */
[----:B------:R-:W-:-:S03]  /*1770*/  IMAD.U32 R3, RZ, RZ, UR39 ;  /* 0x00000027ff037e24 */ /* 0x000fc6000f8e00ff */
[----:B------:R-:W-:Y:S01]  /*1780*/  SHF.L.U32 R0, R0, 0x1f, RZ ;  /* 0x0000001f00007819 */ /* 0x000fe200000006ff */
[----:B0-----:R-:W-:-:S06]  /*1790*/  ULEA UR4, UR5, UR4, 0x18 ;  /* 0x0000000405047291 */ /* 0x001fcc000f8ec03f */
[----:B------:R-:W-:-:S04]  /*17a0*/  IMAD.U32 R6, RZ, RZ, UR4 ;  /* 0x00000004ff067e24 */ /* 0x000fc8000f8e00ff */
[----:B------:R-:W-:-:S04]  /*17b0*/  IMAD R3, R3, 0x8, R6 ;  /* 0x0000000803037824 */ /* 0x000fc800078e0206 */
[----:B------:R0:W1:Y:S01]  /*17c0*/  SYNCS.PHASECHK.TRANS64.TRYWAIT P1, [R3+URZ], R0 ;  /* 0x00000000030075a7 */ /* 0x000062000802017f */
[----:B------:R-:W-:Y:S05]  /*17d0*/  @!P0 BRA `(.L_x_19) ;  /* 0x0000000000048947 */ /* 0x000fea0003800000 */
[----:B------:R-:W-:Y:S01]  /*17e0*/  BPT.TRAP 0x1 ;  /* 0x000000040000795c */ /* 0x000fe20000300000 */
.L_x_19:
[----:B------:R-:W-:-:S05]  /*17f0*/  IMAD.U32 R4, RZ, RZ, UR47 ;  /* 0x0000002fff047e24 */ /* 0x000fca000f8e00ff */
[----:B------:R-:W-:Y:S01]  /*1800*/  ISETP.GE.AND P2, PT, R4, 0x1, PT ;  /* 0x000000010400780c */ /* 0x000fe20003f46270 */
[----:B-1----:R-:W-:-:S12]  /*1810*/  @P1 BRA `(.L_x_20) ;  /* 0x0000000000081947 */ /* 0x002fd80003800000 */
[----:B------:R-:W1:Y:S02]  /*1820*/  SYNCS.PHASECHK.TRANS64.TRYWAIT P1, [R3+URZ], R0 ;  /* 0x00000000030075a7 */ /* 0x000e64000802017f */
[----:B-1----:R-:W-:Y:S05]  /*1830*/  @!P1 BRA `(.L_x_21) ;  /* 0x0000004800b09947 */ /* 0x002fea0003800000 */
.L_x_20:
[----:B------:R-:W-:Y:S05]  /*1840*/  WARPSYNC.ALL ;  /* 0x0000000000007948 */ /* 0x000fea0003800000 */
[----:B------:R-:W-:Y:S01]  /*1850*/  R2UR UR4, R6 ;  /* 0x00000000060472ca */ /* 0x000fe200000e0000 */
[----:B------:R-:W-:Y:S01]  /*1860*/  UIMAD UR6, UR39, 0xc00, UR48 ;  /* 0x00000c00270678a4 */ /* 0x000fe2000f8e0230 */
[----:B------:R-:W-:Y:S01]  /*1870*/  WARPGROUP.ARRIVE ;  /* 0x00000000000079c5 */ /* 0x000fe20000000000 */
[----:B------:R-:W-:Y:S01]  /*1880*/  UMOV UR9, 0x40000040 ;  /* 0x4000004000097882 */ /* 0x000fe20000000000 */
[----:B------:R-:W-:Y:S01]  /*1890*/  UMOV UR11, 0x40000040 ;  /* 0x40000040000b7882 */ /* 0x000fe20000000000 */
[----:B------:R-:W-:-:S02]  /*18a0*/  UIADD3 UR7, UR6, 0x400, URZ ;  /* 0x0000040006077890 */ /* 0x000fc4000fffe03f */
[----:B------:R-:W-:Y:S02]  /*18b0*/  UIADD3 UR12, UR6, 0x800, URZ ;  /* 0x00000800060c7890 */ /* 0x000fe4000fffe03f */
[----:B------:R-:W-:-:S04]  /*18c0*/  UMOV UR8, UR6 ;  /* 0x0000000600087c82 */ /* 0x000fc80008000000 */
[----:B------:R-:W-:-:S04]  /*18d0*/  UIADD3 UR4, UR4, 0x30100, URZ ;  /* 0x0003010004047890 */ /* 0x000fc8000fffe03f */
[----:B------:R-:W-:-:S04]  /*18e0*/  USHF.R.U32.HI UR4, URZ, 0x4, UR4 ;  /* 0x000000043f047899 */ /* 0x000fc80008011604 */
[----:B------:R-:W-:-:S04]  /*18f0*/  ULOP3.LUT UR4, UR4, 0x3fff, URZ, 0xc0, !UPT ;  /* 0x00003fff04047892 */ /* 0x000fc8000f8ec03f */
[----:B------:R-:W-:-:S04]  /*1900*/  ULOP3.LUT UR4, UR4, 0x10000, URZ, 0xfc, !UPT ;  /* 0x0001000004047892 */ /* 0x000fc8000f8efc3f */
[----:B------:R-:W-:-:S07]  /*1910*/  ULEA UR5, UR39, UR4, 0x7 ;  /* 0x0000000427057291 */ /* 0x000fce000f8e383f */
[----:B------:R-:W-:Y:S02]  /*1920*/  UMOV UR10, UR5 ;  /* 0x00000005000a7c82 */ /* 0x000fe40008000000 */
[----:B------:R-:W-:Y:S01]  /*1930*/  HGMMA.64x16x16.F32.BF16 R40, gdesc[UR8], RZ, !UPT, gsb0 ;  /* 0x00200000082879f0 */ /* 0x000fe2000c0018ff */
[----:B------:R-:W-:Y:S01]  /*1940*/  UMOV UR8, UR7 ;  /* 0x0000000700087c82 */ /* 0x000fe20008000000 */
[----:B------:R-:W-:Y:S01]  /*1950*/  UMOV UR9, 0x40000040 ;  /* 0x4000004000097882 */ /* 0x000fe20000000000 */
[----:B------:R-:W-:Y:S01]  /*1960*/  UIADD3 UR7, UR6, 0x402, URZ ;  /* 0x0000040206077890 */ /* 0x000fe2000fffe03f */
[----:B------:R-:W-:Y:S02]  /*1970*/  WARPGROUP.DEPBAR.LE gsb0, 0x0 ;  /* 0x00008000000079c5 */ /* 0x000fe40000010000 */
[----:B------:R-:W-:-:S06]  /*1980*/  WARPGROUP.ARRIVE ;  /* 0x00000000000079c5 */ /* 0x000fcc0000000000 */
[----:B------:R-:W-:Y:S01]  /*1990*/  HGMMA.64x16x16.F32.BF16 R32, gdesc[UR8], RZ, !UPT, gsb0 ;  /* 0x00200000082079f0 */ /* 0x000fe2000c0018ff */
[----:B------:R-:W-:Y:S01]  /*19a0*/  UMOV UR8, UR12 ;  /* 0x0000000c00087c82 */ /* 0x000fe20008000000 */
[----:B------:R-:W-:Y:S01]  /*19b0*/  UMOV UR9, 0x40000040 ;  /* 0x4000004000097882 */ /* 0x000fe20000000000 */
[----:B------:R-:W-:Y:S01]  /*19c0*/  UIADD3 UR12, UR6, 0x802, URZ ;  /* 0x00000802060c7890 */ /* 0x000fe2000fffe03f */
[----:B------:R-:W-:Y:S02]  /*19d0*/  WARPGROUP.DEPBAR.LE gsb0, 0x0 ;  /* 0x00008000000079c5 */ /* 0x000fe40000010000 */
[----:B------:R-:W-:-:S06]  /*19e0*/  WARPGROUP.ARRIVE ;  /* 0x00000000000079c5 */ /* 0x000fcc0000000000 */
[----:B------:R-:W-:Y:S01]  /*19f0*/  HGMMA.64x16x16.F32.BF16 R24, gdesc[UR8], RZ, !UPT, gsb0 ;  /* 0x00200000081879f0 */ /* 0x000fe2000c0018ff */
[----:B------:R-:W-:Y:S02]  /*1a00*/  UIADD3 UR8, UR6, 0x2, URZ ;  /* 0x0000000206087890 */ /* 0x000fe4000fffe03f */
[----:B------:R-:W-:Y:S01]  /*1a10*/  UIADD3 UR10, UR5, 0x2, URZ ;  /* 0x00000002050a7890 */ /* 0x000fe2000fffe03f */
[----:B------:R-:W-:Y:S01]  /*1a20*/  UMOV UR9, 0x40000040 ;  /* 0x4000004000097882 */ /* 0x000fe20000000000 */
[----:B------:R-:W-:Y:S01]  /*1a30*/  UMOV UR11, 0x40000040 ;  /* 0x40000040000b7882 */ /* 0x000fe20000000000 */
[----:B------:R-:W-:Y:S02]  /*1a40*/  WARPGROUP.DEPBAR.LE gsb0, 0x0 ;  /* 0x00008000000079c5 */ /* 0x000fe40000010000 */
[----:B------:R-:W-:-:S06]  /*1a50*/  WARPGROUP.ARRIVE ;  /* 0x00000000000079c5 */ /* 0x000fcc0000000000 */
[----:B------:R-:W-:Y:S01]  /*1a60*/  HGMMA.64x16x16.F32.BF16 R40, gdesc[UR8], R40, gsb0 ;  /* 0x00200000082879f0 */ /* 0x000fe20008001828 */
[----:B------:R-:W-:Y:S01]  /*1a70*/  UMOV UR8, UR7 ;  /* 0x0000000700087c82 */ /* 0x000fe20008000000 */
[----:B------:R-:W-:Y:S01]  /*1a80*/  UMOV UR9, 0x40000040 ;  /* 0x4000004000097882 */ /* 0x000fe20000000000 */
[----:B------:R-:W-:Y:S01]  /*1a90*/  UIADD3 UR7, UR6, 0x404, URZ ;  /* 0x0000040406077890 */ /* 0x000fe2000fffe03f */
        /* <DEDUP_REMOVED lines=26> */
[----:B------:R-:W-:Y:S02]  /*1c40*/  UIADD3 UR8, UR6, 0x6, URZ ;  /* 0x0000000606087890 */ /* 0x000fe4000fffe03f */
[----:B------:R-:W-:Y:S01]  /*1c50*/  UIADD3 UR10, UR5, 0x6, URZ ;  /* 0x00000006050a7890 */ /* 0x000fe2000fffe03f */
[----:B------:R-:W-:Y:S01]  /*1c60*/  UMOV UR9, 0x40000040 ;  /* 0x4000004000097882 */ /* 0x000fe20000000000 */
[----:B------:R-:W-:Y:S01]  /*1c70*/  UMOV UR11, 0x40000040 ;  /* 0x40000040000b7882 */ /* 0x000fe20000000000 */
[----:B------:R-:W-:Y:S02]  /*1c80*/  UIADD3 UR5, UR6, 0x406, URZ ;  /* 0x0000040606057890 */ /* 0x000fe4000fffe03f */
[----:B------:R-:W-:Y:S01]  /*1c90*/  UIADD3 UR6, UR6, 0x806, URZ ;  /* 0x0000080606067890 */ /* 0x000fe2000fffe03f */
        /* <DEDUP_REMOVED lines=12> */
[----:B------:R-:W-:Y:S03]  /*1d60*/  HGMMA.64x16x16.F32.BF16 R24, gdesc[UR8], R24, gsb0 ;  /* 0x00200000081879f0 */ /* 0x000fe60008001818 */
[----:B------:R-:W-:Y:S02]  /*1d70*/  WARPGROUP.DEPBAR.LE gsb0, 0x0 ;  /* 0x00008000000079c5 */ /* 0x000fe40000010000 */
[----:B------:R-:W-:Y:S05]  /*1d80*/  @!P2 BRA `(.L_x_22) ;  /* 0x0000000400e8a947 */ /* 0x000fea0003800000 */
[----:B------:R-:W-:Y:S01]  /*1d90*/  UIADD3 UR5, UR39, 0x1, URZ ;  /* 0x0000000127057890 */ /* 0x000fe2000fffe03f */
[----:B01----:R-:W-:Y:S02]  /*1da0*/  IMAD.U32 R0, RZ, RZ, UR47 ;  /* 0x0000002fff007e24 */ /* 0x003fe4000f8e00ff */
[----:B------:R-:W-:Y:S01]  /*1db0*/  IMAD.U32 R3, RZ, RZ, UR39 ;  /* 0x00000027ff037e24 */ /* 0x000fe2000f8e00ff */
[----:B------:R-:W-:-:S04]  /*1dc0*/  UISETP.NE.AND UP0, UPT, UR5, 0x4, UPT ;  /* 0x000000040500788c */ /* 0x000fc8000bf05270 */
[----:B------:R-:W-:Y:S02]  /*1dd0*/  USEL UR6, URZ, 0x1, UP0 ;  /* 0x000000013f067887 */ /* 0x000fe40008000000 */
[----:B------:R-:W-:Y:S02]  /*1de0*/  USEL UR5, UR5, URZ, UP0 ;  /* 0x0000003f05057287 */ /* 0x000fe40008000000 */
[----:B------:R-:W-:-:S06]  /*1df0*/  ULOP3.LUT UR6, UR38, UR6, URZ, 0x3c, !UPT ;  /* 0x0000000626067292 */ /* 0x000fcc000f8e3c3f */
[----:B------:R-:W-:-:S07]  /*1e00*/  IMAD.U32 R7, RZ, RZ, UR6 ;  /* 0x00000006ff077e24 */ /* 0x000fce000f8e00ff */
.L_x_29:
[----:B------:R-:W-:Y:S05]  /*1e10*/  @!P0 BRA `(.L_x_23) ;  /* 0x0000000000048947 */ /* 0x000fea0003800000 */
[----:B------:R-:W-:Y:S01]  /*1e20*/  BPT.TRAP 0x1 ;  /* 0x000000040000795c */ /* 0x000fe20000300000 */
.L_x_23:
[----:B------:R-:W0:Y:S01]  /*1e30*/  S2UR UR7, SR_CgaCtaId ;  /* 0x00000000000779c3 */ /* 0x000e220000008800 */
[----:B------:R-:W-:Y:S01]  /*1e40*/  UMOV UR6, 0x400 ;  /* 0x0000040000067882 */ /* 0x000fe20000000000 */
[----:B------:R-:W-:Y:S01]  /*1e50*/  IMAD.U32 R5, RZ, RZ, UR5 ;  /* 0x00000005ff057e24 */ /* 0x000fe2000f8e00ff */
[----:B------:R-:W-:Y:S01]  /*1e60*/  SHF.L.U32 R4, R7, 0x1f, RZ ;  /* 0x0000001f07047819 */ /* 0x000fe200000006ff */
[----:B0-----:R-:W-:-:S06]  /*1e70*/  ULEA UR6, UR7, UR6, 0x18 ;  /* 0x0000000607067291 */ /* 0x001fcc000f8ec03f */
[----:B------:R-:W-:-:S04]  /*1e80*/  IMAD.U32 R6, RZ, RZ, UR6 ;  /* 0x00000006ff067e24 */ /* 0x000fc8000f8e00ff */
[----:B------:R-:W-:-:S04]  /*1e90*/  IMAD R5, R5, 0x8, R6 ;  /* 0x0000000805057824 */ /* 0x000fc800078e0206 */
[----:B------:R0:W1:Y:S01]  /*1ea0*/  SYNCS.PHASECHK.TRANS64.TRYWAIT P1, [R5+URZ], R4 ;  /* 0x00000004050075a7 */ /* 0x000062000802017f */
[----:B------:R-:W-:Y:S05]  /*1eb0*/  @!P0 BRA `(.L_x_24) ;  /* 0x0000000000048947 */ /* 0x000fea0003800000 */
[----:B------:R-:W-:Y:S01]  /*1ec0*/  BPT.TRAP 0x1 ;  /* 0x000000040000795c */ /* 0x000fe20000300000 */
.L_x_24:
[----:B-1----:R-:W-:Y:S05]  /*1ed0*/  @P1 BRA `(.L_x_25) ;  /* 0x0000000000081947 */ /* 0x002fea0003800000 */
[----:B------:R-:W1:Y:S02]  /*1ee0*/  SYNCS.PHASECHK.TRANS64.TRYWAIT P1, [R5+URZ], R4 ;  /* 0x00000004050075a7 */ /* 0x000e64000802017f */
[----:B-1----:R-:W-:Y:S05]  /*1ef0*/  @!P1 BRA `(.L_x_26) ;  /* 0x0000004400149947 */ /* 0x002fea0003800000 */
.L_x_25:
[----:B------:R-:W-:Y:S01]  /*1f00*/  ULEA UR7, UR5, UR4, 0x7 ;  /* 0x0000000405077291 */ /* 0x000fe2000f8e383f */
[----:B------:R-:W-:Y:S01]  /*1f10*/  WARPGROUP.ARRIVE ;  /* 0x00000000000079c5 */ /* 0x000fe20000000000 */
[----:B------:R-:W-:Y:S01]  /*1f20*/  UIMAD UR6, UR5, 0xc00, UR48 ;  /* 0x00000c00050678a4 */ /* 0x000fe2000f8e0230 */
[----:B------:R-:W-:Y:S01]  /*1f30*/  UMOV UR11, 0x40000040 ;  /* 0x40000040000b7882 */ /* 0x000fe20000000000 */
[----:B------:R-:W-:Y:S02]  /*1f40*/  UMOV UR9, 0x40000040 ;  /* 0x4000004000097882 */ /* 0x000fe40000000000 */
[----:B------:R-:W-:Y:S01]  /*1f50*/  UIADD3 UR12, UR6, 0x400, URZ ;  /* 0x00000400060c7890 */ /* 0x000fe2000fffe03f */
[----:B------:R-:W-:Y:S02]  /*1f60*/  UMOV UR10, UR7 ;  /* 0x00000007000a7c82 */ /* 0x000fe40008000000 */
[----:B------:R-:W-:Y:S01]  /*1f70*/  UMOV UR8, UR6 ;  /* 0x0000000600087c82 */ /* 0x000fe20008000000 */
[----:B------:R-:W-:Y:S01]  /*1f80*/  UIADD3 UR13, UR6, 0x800, URZ ;  /* 0x00000800060d7890 */ /* 0x000fe2000fffe03f */
[----:B------:R-:W-:Y:S01]  /*1f90*/  HGMMA.64x16x16.F32.BF16 R40, gdesc[UR8], R40, gsb0 ;  /* 0x00200000082879f0 */ /* 0x000fe20008001828 */
[----:B------:R-:W-:Y:S01]  /*1fa0*/  UMOV UR9, 0x40000040 ;  /* 0x4000004000097882 */ /* 0x000fe20000000000 */
[----:B------:R-:W-:Y:S01]  /*1fb0*/  UMOV UR8, UR12 ;  /* 0x0000000c00087c82 */ /* 0x000fe20008000000 */
[----:B------:R-:W-:Y:S01]  /*1fc0*/  UIADD3 UR12, UR6, 0x402, URZ ;  /* 0x00000402060c7890 */ /* 0x000fe2000fffe03f */
[----:B------:R-:W-:-:S02]  /*1fd0*/  WARPGROUP.DEPBAR.LE gsb0, 0x0 ;  /* 0x00008000000079c5 */ /* 0x000fc40000010000 */
        /* <DEDUP_REMOVED lines=65> */
[----:B------:R-:W-:Y:S01]  /*23f0*/  BPT.TRAP 0x1 ;  /* 0x000000040000795c */ /* 0x000fe20000300000 */
.L_x_27:
[----:B------:R-:W-:-:S13]  /*2400*/  ISETP.NE.AND P1, PT, R22, RZ, PT ;  /* 0x000000ff1600720c */ /* 0x000fda0003f25270 */
[----:B01----:R-:W-:-:S04]  /*2410*/  @P1 IMAD R4, R3, 0x8, R6 ;  /* 0x0000000803041824 */ /* 0x003fc800078e0206 */
[----:B------:R-:W-:-:S05]  /*2420*/  @P1 VIADD R4, R4, 0x20 ;  /* 0x0000002004041836 */ /* 0x000fca0000000000 */
[----:B------:R-:W-:-:S04]  /*2430*/  @P1 PRMT R4, R19, 0x654, R4 ;  /* 0x0000065413041816 */ /* 0x000fc80000000004 */
[----:B------:R0:W-:Y:S01]  /*2440*/  @P1 SYNCS.ARRIVE.TRANS64.RED.A1T0 RZ, [R4+URZ], RZ ;  /* 0x000000ff04ff19a7 */ /* 0x0001e2000810043f */
[----:B------:R-:W-:-:S13]  /*2450*/  ISETP.GT.U32.AND P1, PT, R18, 0x1, PT ;  /* 0x000000011200780c */ /* 0x000fda0003f24070 */
[----:B0-----:R-:W-:Y:S05]  /*2460*/  @P1 BRA `(.L_x_28) ;  /* 0x0000000000041947 */ /* 0x001fea0003800000 */
[----:B------:R-:W-:Y:S01]  /*2470*/  BPT.TRAP 0x1 ;  /* 0x000000040000795c */ /* 0x000fe20000300000 */
.L_x_28:
[----:B------:R-:W-:Y:S01]  /*2480*/  UIADD3 UR5, UR5, 0x1, URZ ;  /* 0x0000000105057890 */ /* 0x000fe2000fffe03f */
[C---:B------:R-:W-:Y:S01]  /*2490*/  ISETP.GT.AND P2, PT, R0.reuse, 0x1, PT ;  /* 0x000000010000780c */ /* 0x040fe20003f44270 */
[----:B------:R-:W-:Y:S02]  /*24a0*/  VIADD R3, R3, 0x1 ;  /* 0x0000000103037836 */ /* 0x000fe40000000000 */
[----:B------:R-:W-:Y:S01]  /*24b0*/  UISETP.NE.AND UP0, UPT, UR5, 0x4, UPT ;  /* 0x000000040500788c */ /* 0x000fe2000bf05270 */
[----:B------:R-:W-:Y:S02]  /*24c0*/  VIADD R0, R0, 0xffffffff ;  /* 0xffffffff00007836 */ /* 0x000fe40000000000 */
[C---:B------:R-:W-:Y:S01]  /*24d0*/  ISETP.NE.AND P1, PT, R3.reuse, 0x4, PT ;  /* 0x000000040300780c */ /* 0x040fe20003f25270 */
[----:B------:R-:W-:Y:S02]  /*24e0*/  USEL UR6, URZ, 0x1, UP0 ;  /* 0x000000013f067887 */ /* 0x000fe40008000000 */
[----:B------:R-:W-:Y:S01]  /*24f0*/  USEL UR5, UR5, URZ, UP0 ;  /* 0x0000003f05057287 */ /* 0x000fe20008000000 */
[----:B------:R-:W-:-:S03]  /*2500*/  SEL R3, R3, RZ, P1 ;  /* 0x000000ff03037207 */ /* 0x000fc60000800000 */
[----:B------:R-:W-:Y:S01]  /*2510*/  LOP3.LUT R7, R7, UR6, RZ, 0x3c, !PT ;  /* 0x0000000607077c12 */ /* 0x000fe2000f8e3cff */
[----:B------:R-:W-:Y:S07]  /*2520*/  @P2 BRA `(.L_x_29) ;  /* 0xfffffff800382947 */ /* 0x000fee000383ffff */
.L_x_22:
[----:B01----:R-:W0:Y:S02]  /*2530*/  LDC R0, c[0x0][0x28c] ;  /* 0x0000a300ff007b82 */ /* 0x003e240000000800 */
[----:B0-----:R-:W-:-:S13]  /*2540*/  ISETP.GE.AND P1, PT, R0, 0x1, PT ;  /* 0x000000010000780c */ /* 0x001fda0003f26270 */
[----:B------:R-:W-:Y:S05]  /*2550*/  @!P1 BRA `(.L_x_30) ;  /* 0x0000000000389947 */ /* 0x000fea0003800000 */
[----:B------:R-:W-:Y:S05]  /*2560*/  @!P0 BRA `(.L_x_31) ;  /* 0x0000000000048947 */ /* 0x000fea0003800000 */
[----:B------:R-:W-:Y:S01]  /*2570*/  BPT.TRAP 0x1 ;  /* 0x000000040000795c */ /* 0x000fe20000300000 */
.L_x_31:
[----:B------:R-:W-:-:S13]  /*2580*/  ISETP.NE.AND P0, PT, R22, RZ, PT ;  /* 0x000000ff1600720c */ /* 0x000fda0003f05270 */
[----:B------:R-:W-:-:S05]  /*2590*/  VOTEU.ANY UP0, P0 ;  /* 0x00000000003f7886 */ /* 0x000fca0000000100 */
[----:B------:R-:W-:-:S06]  /*25a0*/  @UP0 UIADD3 UR4, UR47, UR39, URZ ;  /* 0x000000272f040290 */ /* 0x000fcc000fffe03f */
[----:B------:R-:W-:-:S04]  /*25b0*/  IMAD.U32 R0, RZ, RZ, UR4 ;  /* 0x00000004ff007e24 */ /* 0x000fc8000f8e00ff */
[----:B------:R-:W-:-:S05]  /*25c0*/  @P0 IMAD.SHL.U32 R0, R0, 0x8, RZ ;  /* 0x0000000800000824 */ /* 0x000fca00078e00ff */
[----:B------:R-:W-:-:S04]  /*25d0*/  @P0 LOP3.LUT R0, R0, 0x18, RZ, 0xc0, !PT ;  /* 0x0000001800000812 */ /* 0x000fc800078ec0ff */
[----:B------:R-:W-:-:S04]  /*25e0*/  @P0 IADD3 R0, R6, 0x20, R0 ;  /* 0x0000002006000810 */ /* 0x000fc80007ffe000 */
[----:B------:R-:W-:-:S04]  /*25f0*/  @P0 PRMT R0, R19, 0x654, R0 ;  /* 0x0000065413000816 */ /* 0x000fc80000000000 */
[----:B------:R0:W-:Y:S01]  /*2600*/  @P0 SYNCS.ARRIVE.TRANS64.RED.A1T0 RZ, [R0+URZ], RZ ;  /* 0x000000ff00ff09a7 */ /* 0x0001e2000810043f */
[----:B------:R-:W-:-:S13]  /*2610*/  ISETP.GT.U32.AND P0, PT, R18, 0x1, PT ;  /* 0x000000011200780c */ /* 0x000fda0003f04070 */
[----:B0-----:R-:W-:Y:S05]  /*2620*/  @P0 BRA `(.L_x_30) ;  /* 0x0000000000040947 */ /* 0x001fea0003800000 */
[----:B------:R-:W-:Y:S01]  /*2630*/  BPT.TRAP 0x1 ;  /* 0x000000040000795c */ /* 0x000fe20000300000 */
.L_x_30:
[----:B------:R-:W-:Y:S01]  /*2640*/  UIADD3 UR39, UR43, UR39, URZ ;  /* 0x000000272b277290 */ /* 0x000fe2000fffe03f */
[----:B------:R-:W-:Y:S01]  /*2650*/  IMAD.SHL.U32 R3, R66, 0x10, RZ ;  /* 0x0000001042037824 */ /* 0x000fe200078e00ff */
[----:B------:R-:W-:Y:S01]  /*2660*/  ULDC UR10, c[0x0][0x288] ;  /* 0x0000a200000a7ab9 */ /* 0x000fe20000000800 */
[----:B------:R-:W-:Y:S01]  /*2670*/  SHF.R.S32.HI R9, RZ, 0x1f, R65 ;  /* 0x0000001fff097819 */ /* 0x000fe20000011441 */
[----:B------:R-:W-:Y:S01]  /*2680*/  USHF.R.U32.HI UR4, URZ, 0x2, UR39 ;  /* 0x000000023f047899 */ /* 0x000fe20008011627 */
[----:B------:R-:W-:Y:S01]  /*2690*/  IMAD R10, R67, 0x180, RZ ;  /* 0x00000180430a7824 */ /* 0x000fe200078e02ff */
[C---:B------:R-:W-:Y:S01]  /*26a0*/  LOP3.LUT R12, R3.reuse, 0x6, R57, 0xf8, !PT ;  /* 0x00000006030c7812 */ /* 0x040fe200078ef839 */
[----:B------:R-:W-:Y:S01]  /*26b0*/  ULDC.64 UR6, c[0x0][0x5d0] ;  /* 0x0001740000067ab9 */ /* 0x000fe20000000a00 */
[----:B------:R-:W-:Y:S01]  /*26c0*/  ULOP3.LUT UR4, UR4, 0x1, URZ, 0xc0, !UPT ;  /* 0x0000000104047892 */ /* 0x000fe2000f8ec03f */
[----:B------:R-:W-:Y:S01]  /*26d0*/  ISETP.GE.AND P0, PT, R3, UR10, PT ;  /* 0x0000000a03007c0c */ /* 0x000fe2000bf06270 */
[----:B------:R-:W-:Y:S01]  /*26e0*/  ULDC UR11, c[0x0][0x284] ;  /* 0x0000a100000b7ab9 */ /* 0x000fe20000000800 */
[----:B------:R-:W-:Y:S01]  /*26f0*/  SHF.R.S32.HI R13, RZ, 0x1f, R12 ;  /* 0x0000001fff0d7819 */ /* 0x000fe2000001140c */
[----:B------:R-:W-:Y:S01]  /*2700*/  IMAD R0, R9, UR6, RZ ;  /* 0x0000000609007c24 */ /* 0x000fe2000f8e02ff */
[----:B------:R-:W-:Y:S01]  /*2710*/  UISETP.GT.U32.AND UP1, UPT, UR39, 0x3, UPT ;  /* 0x000000032700788c */ /* 0x000fe2000bf24070 */
[----:B------:R-:W-:Y:S01]  /*2720*/  ISETP.GE.OR P0, PT, R10, UR11, P0 ;  /* 0x0000000b0a007c0c */ /* 0x000fe20008706670 */
[----:B------:R-:W-:Y:S01]  /*2730*/  UISETP.NE.U32.AND UP0, UPT, UR4, 0x1, UPT ;  /* 0x000000010400788c */ /* 0x000fe2000bf05070 */
[C---:B------:R-:W-:Y:S01]  /*2740*/  IMAD R7, R65.reuse, UR7, R0 ;  /* 0x0000000741077c24 */ /* 0x040fe2000f8e0200 */
[----:B------:R-:W-:Y:S01]  /*2750*/  UISETP.LT.U32.AND UP1, UPT, UR43, 0x4, UP1 ;  /* 0x000000042b00788c */ /* 0x000fe20008f21070 */
[----:B------:R-:W-:Y:S01]  /*2760*/  IMAD.WIDE.U32 R4, R65, UR6, R12 ;  /* 0x0000000641047c25 */ /* 0x000fe2000f8e000c */
[----:B------:R-:W-:Y:S01]  /*2770*/  UISETP.GT.U32.AND UP0, UPT, UR43, 0x3, !UP0 ;  /* 0x000000032b00788c */ /* 0x000fe2000c704070 */
[----:B------:R-:W-:-:S02]  /*2780*/  ULDC.64 UR8, c[0x0][0x5c8] ;  /* 0x0001720000087ab9 */ /* 0x000fc40000000a00 */
[----:B------:R-:W-:Y:S01]  /*2790*/  IMAD.WIDE R20, R67, 0x180, R48 ;  /* 0x0000018043147825 */ /* 0x000fe200078e0230 */
[----:B------:R-:W-:Y:S02]  /*27a0*/  USEL UR5, URZ, 0x1, !UP1 ;  /* 0x000000013f057887 */ /* 0x000fe4000c800000 */
[----:B------:R-:W-:Y:S01]  /*27b0*/  USEL UR4, URZ, 0x1, !UP0 ;  /* 0x000000013f047887 */ /* 0x000fe2000c000000 */
[----:B------:R-:W-:Y:S01]  /*27c0*/  IMAD.IADD R5, R5, 0x1, R7 ;  /* 0x0000000105057824 */ /* 0x000fe200078e0207 */
[----:B------:R-:W-:Y:S01]  /*27d0*/  ULOP3.LUT UR39, UR39, 0x3, URZ, 0xc0, !UPT ;  /* 0x0000000327277892 */ /* 0x000fe2000f8ec03f */
[----:B------:R-:W-:Y:S01]  /*27e0*/  IMAD R7, R21, UR8, RZ ;  /* 0x0000000815077c24 */ /* 0x000fe2000f8e02ff */
[----:B------:R-:W-:Y:S01]  /*27f0*/  ULOP3.LUT UR38, UR4, UR38, UR5, 0x96, !UPT ;  /* 0x0000002604267292 */ /* 0x000fe2000f8e9605 */
[----:B------:R-:W-:-:S04]  /*2800*/  IMAD.WIDE.U32 R66, R20, UR8, R4 ;  /* 0x0000000814427c25 */ /* 0x000fc8000f8e0004 */
[----:B------:R-:W-:Y:S02]  /*2810*/  IMAD R7, R20, UR9, R7 ;  /* 0x0000000914077c24 */ /* 0x000fe4000f8e0207 */
[----:B------:R-:W-:Y:S01]  /*2820*/  IMAD.MOV.U32 R0, RZ, RZ, -0x1 ;  /* 0xffffffffff007424 */ /* 0x000fe200078e00ff */
[----:B------:R-:W-:Y:S06]  /*2830*/  @P0 BRA `(.L_x_32) ;  /* 0x0000001c00d80947 */ /* 0x000fec0003800000 */
[----:B-----5:R-:W-:Y:S01]  /*2840*/  FSETP.NEU.AND P1, PT, R50, RZ, PT ;  /* 0x000000ff3200720b */ /* 0x020fe20003f2d000 */
[----:B------:R-:W-:Y:S01]  /*2850*/  IMAD.IADD R10, R63, 0x1, -R10 ;  /* 0x000000013f0a7824 */ /* 0x000fe200078e0a0a */
[----:B------:R-:W-:Y:S01]  /*2860*/  BSSY B0, `(.L_x_32) ;  /* 0x00001f3000007945 */ /* 0x000fe20003800000 */
[----:B------:R-:W-:Y:S02]  /*2870*/  IMAD.IADD R3, R56, 0x1, -R3 ;  /* 0x0000000138037824 */ /* 0x000fe400078e0a03 */
[----:B------:R-:W-:Y:S01]  /*2880*/  IMAD.IADD R77, R67, 0x1, R7 ;  /* 0x00000001434d7824 */ /* 0x000fe200078e0207 */
[----:B------:R-:W-:-:S04]  /*2890*/  ISETP.GT.AND P0, PT, R10, RZ, PT ;  /* 0x000000ff0a00720c */ /* 0x000fc80003f04270 */
[----:B------:R-:W-:-:S03]  /*28a0*/  ISETP.GT.AND P2, PT, R3, RZ, P0 ;  /* 0x000000ff0300720c */ /* 0x000fc60000744270 */
[----:B------:R-:W-:Y:S10]  /*28b0*/  @!P1 BRA `(.L_x_33) ;  /* 0x0000001400909947 */ /* 0x000ff40003800000 */
[----:B------:R-:W0:Y:S01]  /*28c0*/  LDC.64 R70, c[0x0][0x5b8] ;  /* 0x00016e00ff467b82 */ /* 0x000e220000000a00 */
[----:B------:R-:W-:-:S07]  /*28d0*/  ULDC.64 UR4, c[0x0][0x5c0] ;  /* 0x0001700000047ab9 */ /* 0x000fce0000000a00 */
[----:B------:R-:W1:Y:S08]  /*28e0*/  LDC.64 R78, c[0x0][0x5b0] ;  /* 0x00016c00ff4e7b82 */ /* 0x000e700000000a00 */
[----:B------:R-:W2:Y:S01]  /*28f0*/  LDC.64 R74, c[0x0][0x5a8] ;  /* 0x00016a00ff4a7b82 */ /* 0x000ea20000000a00 */
[-C--:B0-----:R-:W-:Y:S02]  /*2900*/  IMAD R4, R9, R70.reuse, RZ ;  /* 0x0000004609047224 */ /* 0x081fe400078e02ff */
[----:B------:R-:W-:-:S04]  /*2910*/  IMAD.WIDE.U32 R68, R65, R70, R12 ;  /* 0x0000004641447225 */ /* 0x000fc800078e000c */
[----:B------:R-:W-:Y:S02]  /*2920*/  IMAD R71, R65, R71, R4 ;  /* 0x0000004741477224 */ /* 0x000fe400078e0204 */
[-C--:B-1----:R-:W-:Y:S02]  /*2930*/  IMAD R4, R21, R78.reuse, RZ ;  /* 0x0000004e15047224 */ /* 0x082fe400078e02ff */
[----:B------:R-:W-:Y:S02]  /*2940*/  IMAD.IADD R9, R69, 0x1, R71 ;  /* 0x0000000145097824 */ /* 0x000fe400078e0247 */
[----:B------:R-:W-:Y:S02]  /*2950*/  IMAD.MOV.U32 R8, RZ, RZ, R68 ;  /* 0x000000ffff087224 */ /* 0x000fe400078e0044 */
[C---:B------:R-:W-:Y:S02]  /*2960*/  IMAD R73, R20.reuse, R79, R4 ;  /* 0x0000004f14497224 */ /* 0x040fe400078e0204 */
[----:B------:R-:W-:-:S04]  /*2970*/  IMAD.WIDE.U32 R6, R20, R78, R8 ;  /* 0x0000004e14067225 */ /* 0x000fc800078e0008 */
[----:B------:R-:W-:Y:S01]  /*2980*/  IMAD.IADD R5, R7, 0x1, R73 ;  /* 0x0000000107057824 */ /* 0x000fe200078e0249 */
[----:B--2---:R-:W-:-:S04]  /*2990*/  LEA R4, P1, R6, R74, 0x1 ;  /* 0x0000004a06047211 */ /* 0x004fc800078208ff */
[----:B------:R-:W-:-:S05]  /*29a0*/  LEA.HI.X R5, R6, R75, R5, 0x1, P1 ;  /* 0x0000004b06057211 */ /* 0x000fca00008f0c05 */
[----:B------:R-:W2:Y:S01]  /*29b0*/  @P2 LDG.E.LTC128B.U16 R11, desc[UR50][R4.64] ;  /* 0x00000032040b2981 */ /* 0x000ea2000c1e1520 */
[----:B------:R-:W-:Y:S01]  /*29c0*/  LEA R6, P1, R66, UR4, 0x1 ;  /* 0x0000000442067c11 */ /* 0x000fe2000f8208ff */
[----:B------:R-:W-:Y:S01]  /*29d0*/  IMAD.WIDE.U32 R14, R20, R78, R12 ;  /* 0x0000004e140e7225 */ /* 0x000fe200078e000c */
[----:B------:R-:W-:Y:S01]  /*29e0*/  ISETP.GT.AND P3, PT, R3, 0x1, P0 ;  /* 0x000000010300780c */ /* 0x000fe20000764270 */
[----:B------:R-:W-:Y:S02]  /*29f0*/  BSSY B1, `(.L_x_34) ;  /* 0x0000010000017945 */ /* 0x000fe40003800000 */
[----:B------:R-:W-:Y:S02]  /*2a00*/  IMAD.IADD R15, R73, 0x1, R15 ;  /* 0x00000001490f7824 */ /* 0x000fe400078e020f */
[----:B------:R-:W-:-:S04]  /*2a10*/  IMAD.WIDE.U32 R14, R65, R70, R14 ;  /* 0x00000046410e7225 */ /* 0x000fc800078e000e */
[----:B------:R-:W-:Y:S02]  /*2a20*/  IMAD.IADD R15, R71, 0x1, R15 ;  /* 0x00000001470f7824 */ /* 0x000fe400078e020f */
[----:B--2---:R-:W-:-:S04]  /*2a30*/  IMAD.U32 R7, R11, 0x10000, RZ ;  /* 0x000100000b077824 */ /* 0x004fc800078e00ff */
[----:B------:R-:W-:-:S04]  /*2a40*/  FMUL R7, R7, R50 ;  /* 0x0000003207077220 */ /* 0x000fc80000400000 */
[----:B------:R-:W-:-:S05]  /*2a50*/  FFMA R7, R40, R23, R7 ;  /* 0x0000001728077223 */ /* 0x000fca0000000007 */
[----:B------:R-:W-:Y:S02]  /*2a60*/  F2FP.BF16.F32.PACK_AB R40, RZ, R7 ;  /* 0x00000007ff28723e */ /* 0x000fe400000010ff */
[----:B------:R-:W-:Y:S02]  /*2a70*/  LEA.HI.X R7, R66, UR5, R77, 0x1, P1 ;  /* 0x0000000542077c11 */ /* 0x000fe400088f0c4d */
[----:B------:R-:W-:-:S03]  /*2a80*/  LEA R66, P1, R14, R74, 0x1 ;  /* 0x0000004a0e427211 */ /* 0x000fc600078208ff */
[----:B------:R0:W-:Y:S01]  /*2a90*/  @P2 STG.E.U16 desc[UR50][R6.64], R40 ;  /* 0x0000002806002986 */ /* 0x0001e2000c101532 */
[----:B------:R-:W-:Y:S01]  /*2aa0*/  LEA.HI.X R67, R14, R75, R15, 0x1, P1 ;  /* 0x0000004b0e437211 */ /* 0x000fe200008f0c0f */
[C---:B------:R-:W-:Y:S01]  /*2ab0*/  IMAD.SHL.U32 R14, R78.reuse, 0x8, RZ ;  /* 0x000000084e0e7824 */ /* 0x040fe200078e00ff */
[----:B------:R-:W-:Y:S01]  /*2ac0*/  SHF.L.U64.HI R15, R78, 0x3, R79 ;  /* 0x000000034e0f7819 */ /* 0x000fe2000001024f */
[----:B------:R-:W-:Y:S06]  /*2ad0*/  @!P3 BRA `(.L_x_35) ;  /* 0x000000000004b947 */ /* 0x000fec0003800000 */
[----:B------:R1:W5:Y:S02]  /*2ae0*/  LDG.E.LTC128B.U16 R11, desc[UR50][R66.64+0x2] ;  /* 0x00000232420b7981 */ /* 0x000364000c1e1520 */
.L_x_35:
[----:B------:R-:W-:Y:S05]  /*2af0*/  BSYNC B1 ;  /* 0x0000000000017941 */ /* 0x000fea0003800000 */
.L_x_34:
[----:B------:R-:W-:Y:S01]  /*2b00*/  IMAD.WIDE.U32 R14, R20, R78, R14 ;  /* 0x0000004e140e7225 */ /* 0x000fe200078e000e */
[----:B------:R-:W-:Y:S02]  /*2b10*/  ISETP.GT.AND P1, PT, R10, 0x8, PT ;  /* 0x000000080a00780c */ /* 0x000fe40003f24270 */
[C---:B0----5:R-:W-:Y:S01]  /*2b20*/  PRMT R40, R11.reuse, 0x7610, R40 ;  /* 0x000076100b287816 */ /* 0x061fe20000000028 */
[----:B------:R-:W-:Y:S01]  /*2b30*/  IMAD.U32 R21, R11, 0x10000, RZ ;  /* 0x000100000b157824 */ /* 0x000fe200078e00ff */
[----:B------:R-:W-:Y:S01]  /*2b40*/  IADD3 R68, P4, R68, R14, RZ ;  /* 0x0000000e44447210 */ /* 0x000fe20007f9e0ff */
[----:B------:R-:W-:Y:S01]  /*2b50*/  IMAD.IADD R73, R73, 0x1, R15 ;  /* 0x0000000149497824 */ /* 0x000fe200078e020f */
[----:B------:R-:W-:Y:S01]  /*2b60*/  ISETP.GT.AND P2, PT, R3, RZ, P1 ;  /* 0x000000ff0300720c */ /* 0x000fe20000f44270 */
[----:B------:R-:W-:Y:S02]  /*2b70*/  FMUL R8, R21, R50 ;  /* 0x0000003215087220 */ /* 0x000fe40000400000 */
[----:B------:R-:W-:-:S02]  /*2b80*/  IMAD.X R9, R73, 0x1, R9, P4 ;  /* 0x0000000149097824 */ /* 0x000fc400020e0609 */
[----:B------:R-:W-:Y:S01]  /*2b90*/  FFMA R41, R41, R23, R8 ;  /* 0x0000001729297223 */ /* 0x000fe20000000008 */
[----:B------:R-:W-:-:S04]  /*2ba0*/  LEA R8, P4, R68, R74, 0x1 ;  /* 0x0000004a44087211 */ /* 0x000fc800078808ff */
[----:B------:R-:W-:Y:S02]  /*2bb0*/  F2FP.BF16.F32.PACK_AB R41, RZ, R41 ;  /* 0x00000029ff29723e */ /* 0x000fe400000010ff */
[----:B------:R-:W-:-:S03]  /*2bc0*/  LEA.HI.X R9, R68, R75, R9, 0x1, P4 ;  /* 0x0000004b44097211 */ /* 0x000fc600020f0c09 */
[----:B------:R0:W-:Y:S04]  /*2bd0*/  @P3 STG.E.U16 desc[UR50][R6.64+0x2], R41 ;  /* 0x0000022906003986 */ /* 0x0001e8000c101532 */
[----:B------:R-:W2:Y:S01]  /*2be0*/  @P2 LDG.E.LTC128B.U16 R40, desc[UR50][R8.64] ;  /* 0x0000003208282981 */ /* 0x000ea2000c1e1520 */
[C---:B------:R-:W-:Y:S01]  /*2bf0*/  SHF.L.U64.HI R15, R52.reuse, 0x1, R55 ;  /* 0x00000001340f7819 */ /* 0x040fe20000010237 */
[----:B------:R-:W-:Y:S01]  /*2c00*/  BSSY B1, `(.L_x_36) ;  /* 0x0000011000017945 */ /* 0x000fe20003800000 */
[----:B------:R-:W-:Y:S02]  /*2c10*/  LEA R20, P4, R52, R6, 0x1 ;  /* 0x0000000634147211 */ /* 0x000fe400078808ff */
[----:B------:R-:W-:-:S03]  /*2c20*/  IADD3 R12, P3, R12, R14, RZ ;  /* 0x0000000e0c0c7210 */ /* 0x000fc60007f7e0ff */
[----:B------:R-:W-:Y:S02]  /*2c30*/  IMAD.X R21, R15, 0x1, R7, P4 ;  /* 0x000000010f157824 */ /* 0x000fe400020e0607 */
[----:B------:R-:W-:Y:S01]  /*2c40*/  IMAD.X R13, R13, 0x1, R73, P3 ;  /* 0x000000010d0d7824 */ /* 0x000fe200018e0649 */
[----:B------:R-:W-:Y:S01]  /*2c50*/  ISETP.GT.AND P3, PT, R3, 0x1, P1 ;  /* 0x000000010300780c */ /* 0x000fe20000f64270 */
[----:B------:R-:W-:-:S04]  /*2c60*/  IMAD.WIDE.U32 R12, R65, R70, R12 ;  /* 0x00000046410c7225 */ /* 0x000fc800078e000c */
[----:B------:R-:W-:Y:S01]  /*2c70*/  IMAD.IADD R13, R71, 0x1, R13 ;  /* 0x00000001470d7824 */ /* 0x000fe200078e020d */
[----:B------:R-:W-:-:S04]  /*2c80*/  LEA R14, P5, R12, R74, 0x1 ;  /* 0x0000004a0c0e7211 */ /* 0x000fc800078a08ff */
[----:B------:R-:W-:Y:S01]  /*2c90*/  LEA.HI.X R15, R12, R75, R13, 0x1, P5 ;  /* 0x0000004b0c0f7211 */ /* 0x000fe200028f0c0d */
[----:B--2---:R-:W-:-:S04]  /*2ca0*/  IMAD.U32 R11, R40, 0x10000, RZ ;  /* 0x00010000280b7824 */ /* 0x004fc800078e00ff */
[----:B------:R-:W-:-:S04]  /*2cb0*/  FMUL R11, R11, R50 ;  /* 0x000000320b0b7220 */ /* 0x000fc80000400000 */
[----:B------:R-:W-:-:S05]  /*2cc0*/  FFMA R11, R42, R23, R11 ;  /* 0x000000172a0b7223 */ /* 0x000fca000000000b */
[----:B------:R-:W-:-:S05]  /*2cd0*/  F2FP.BF16.F32.PACK_AB R11, RZ, R11 ;  /* 0x0000000bff0b723e */ /* 0x000fca00000010ff */
[----:B------:R0:W-:Y:S01]  /*2ce0*/  @P2 STG.E.U16 desc[UR50][R20.64], R11 ;  /* 0x0000000b14002986 */ /* 0x0001e2000c101532 */
[----:B------:R-:W-:Y:S05]  /*2cf0*/  @!P3 BRA `(.L_x_37) ;  /* 0x000000000004b947 */ /* 0x000fea0003800000 */
[----:B------:R2:W5:Y:S02]  /*2d00*/  LDG.E.LTC128B.U16 R40, desc[UR50][R14.64+0x2] ;  /* 0x000002320e287981 */ /* 0x000564000c1e1520 */
.L_x_37:
[----:B------:R-:W-:Y:S05]  /*2d10*/  BSYNC B1 ;  /* 0x0000000000017941 */ /* 0x000fea0003800000 */
.L_x_36:
[----:B0----5:R-:W-:Y:S01]  /*2d20*/  IMAD.U32 R11, R40, 0x10000, RZ ;  /* 0x00010000280b7824 */ /* 0x021fe200078e00ff */
[----:B------:R-:W-:Y:S01]  /*2d30*/  ISETP.GT.AND P2, PT, R3, 0x8, P0 ;  /* 0x000000080300780c */ /* 0x000fe20000744270 */
[----:B------:R-:W-:Y:S01]  /*2d40*/  @P3 IMAD.MOV.U32 R13, RZ, RZ, R21 ;  /* 0x000000ffff0d3224 */ /* 0x000fe200078e0015 */
[----:B------:R-:W-:Y:S01]  /*2d50*/  BSSY B1, `(.L_x_38) ;  /* 0x0000009000017945 */ /* 0x000fe20003800000 */
[----:B------:R-:W-:-:S04]  /*2d60*/  FMUL R12, R11, R50 ;  /* 0x000000320b0c7220 */ /* 0x000fc80000400000 */
[----:B------:R-:W-:-:S05]  /*2d70*/  FFMA R12, R43, R23, R12 ;  /* 0x000000172b0c7223 */ /* 0x000fca000000000c */
[----:B------:R-:W-:-:S04]  /*2d80*/  F2FP.BF16.F32.PACK_AB R12, RZ, R12 ;  /* 0x0000000cff0c723e */ /* 0x000fc800000010ff */
[----:B------:R-:W-:Y:S01]  /*2d90*/  PRMT R11, R12, 0x7610, R11 ;  /* 0x000076100c0b7816 */ /* 0x000fe2000000000b */
[----:B------:R-:W-:-:S05]  /*2da0*/  @P3 IMAD.MOV.U32 R12, RZ, RZ, R20 ;  /* 0x000000ffff0c3224 */ /* 0x000fca00078e0014 */
[----:B------:R0:W-:Y:S01]  /*2db0*/  @P3 STG.E.U16 desc[UR50][R12.64+0x2], R11 ;  /* 0x0000020b0c003986 */ /* 0x0001e2000c101532 */
[----:B------:R-:W-:Y:S05]  /*2dc0*/  @!P2 BRA `(.L_x_39) ;  /* 0x000000000004a947 */ /* 0x000fea0003800000 */
[----:B------:R3:W5:Y:S02]  /*2dd0*/  LDG.E.LTC128B.U16 R40, desc[UR50][R66.64+0x10] ;  /* 0x0000103242287981 */ /* 0x000764000c1e1520 */
.L_x_39:
[----:B------:R-:W-:Y:S05]  /*2de0*/  BSYNC B1 ;  /* 0x0000000000017941 */ /* 0x000fea0003800000 */
.L_x_38:
[----:B0----5:R-:W-:Y:S01]  /*2df0*/  IMAD.U32 R11, R40, 0x10000, RZ ;  /* 0x00010000280b7824 */ /* 0x021fe200078e00ff */
[----:B------:R-:W-:Y:S01]  /*2e00*/  ISETP.GT.AND P0, PT, R3, 0x9, P0 ;  /* 0x000000090300780c */ /* 0x000fe20000704270 */
[----:B------:R-:W-:Y:S02]  /*2e10*/  BSSY B1, `(.L_x_40) ;  /* 0x0000007000017945 */ /* 0x000fe40003800000 */
[----:B------:R-:W-:-:S04]  /*2e20*/  FMUL R11, R11, R50 ;  /* 0x000000320b0b7220 */ /* 0x000fc80000400000 */
[----:B------:R-:W-:-:S05]  /*2e30*/  FFMA R11, R44, R23, R11 ;  /* 0x000000172c0b7223 */ /* 0x000fca000000000b */
[----:B------:R-:W-:-:S05]  /*2e40*/  F2FP.BF16.F32.PACK_AB R11, RZ, R11 ;  /* 0x0000000bff0b723e */ /* 0x000fca00000010ff */
[----:B------:R0:W-:Y:S01]  /*2e50*/  @P2 STG.E.U16 desc[UR50][R6.64+0x10], R11 ;  /* 0x0000100b06002986 */ /* 0x0001e2000c101532 */
[----:B------:R-:W-:Y:S05]  /*2e60*/  @!P0 BRA `(.L_x_41) ;  /* 0x0000000000048947 */ /* 0x000fea0003800000 */
[----:B------:R4:W5:Y:S02]  /*2e70*/  LDG.E.LTC128B.U16 R40, desc[UR50][R66.64+0x12] ;  /* 0x0000123242287981 */ /* 0x000964000c1e1520 */
.L_x_41:
[----:B------:R-:W-:Y:S05]  /*2e80*/  BSYNC B1 ;  /* 0x0000000000017941 */ /* 0x000fea0003800000 */
.L_x_40:
        /* <DEDUP_REMOVED lines=9> */
.L_x_43:
[----:B------:R-:W-:Y:S05]  /*2f20*/  BSYNC B1 ;  /* 0x0000000000017941 */ /* 0x000fea0003800000 */
.L_x_42:
[----:B-----5:R-:W-:Y:S01]  /*2f30*/  IMAD.U32 R11, R40, 0x10000, RZ ;  /* 0x00010000280b7824 */ /* 0x020fe200078e00ff */
[----:B------:R-:W-:Y:S01]  /*2f40*/  ISETP.GT.AND P0, PT, R3, 0x9, P1 ;  /* 0x000000090300780c */ /* 0x000fe20000f04270 */
[----:B0-----:R-:W-:Y:S01]  /*2f50*/  @P2 IMAD.MOV.U32 R12, RZ, RZ, R20 ;  /* 0x000000ffff0c2224 */ /* 0x001fe200078e0014 */
[----:B------:R-:W-:Y:S01]  /*2f60*/  BSSY B1, `(.L_x_44) ;  /* 0x0000008000017945 */ /* 0x000fe20003800000 */
[----:B------:R-:W-:Y:S01]  /*2f70*/  FMUL R11, R11, R50 ;  /* 0x000000320b0b7220 */ /* 0x000fe20000400000 */
[----:B------:R-:W-:-:S03]  /*2f80*/  @P2 IMAD.MOV.U32 R13, RZ, RZ, R21 ;  /* 0x000000ffff0d2224 */ /* 0x000fc600078e0015 */
[----:B------:R-:W-:-:S05]  /*2f90*/  FFMA R11, R46, R23, R11 ;  /* 0x000000172e0b7223 */ /* 0x000fca000000000b */
[----:B------:R-:W-:-:S05]  /*2fa0*/  F2FP.BF16.F32.PACK_AB R11, RZ, R11 ;  /* 0x0000000bff0b723e */ /* 0x000fca00000010ff */
[----:B------:R0:W-:Y:S01]  /*2fb0*/  @P2 STG.E.U16 desc[UR50][R12.64+0x10], R11 ;  /* 0x0000100b0c002986 */ /* 0x0001e2000c101532 */
[----:B------:R-:W-:Y:S05]  /*2fc0*/  @!P0 BRA `(.L_x_45) ;  /* 0x0000000000048947 */ /* 0x000fea0003800000 */
[----:B------:R0:W5:Y:S02]  /*2fd0*/  LDG.E.LTC128B.U16 R40, desc[UR50][R14.64+0x12] ;  /* 0x000012320e287981 */ /* 0x000164000c1e1520 */
.L_x_45:
[----:B------:R-:W-:Y:S05]  /*2fe0*/  BSYNC B1 ;  /* 0x0000000000017941 */ /* 0x000fea0003800000 */
.L_x_44:
[----:B0----5:R-:W-:Y:S01]  /*2ff0*/  IMAD.U32 R11, R40, 0x10000, RZ ;  /* 0x00010000280b7824 */ /* 0x021fe200078e00ff */
[----:B------:R-:W-:Y:S01]  /*3000*/  ISETP.GT.AND P1, PT, R10, 0x80, PT ;  /* 0x000000800a00780c */ /* 0x000fe20003f24270 */
[----:B------:R-:W-:Y:S01]  /*3010*/  @P0 IMAD.MOV.U32 R13, RZ, RZ, R21 ;  /* 0x000000ffff0d0224 */ /* 0x000fe200078e0015 */
[----:B------:R-:W-:Y:S01]  /*3020*/  IADD3 R42, P2, R4, UR42, RZ ;  /* 0x0000002a042a7c10 */ /* 0x000fe2000ff5e0ff */
[----:B------:R-:W-:Y:S01]  /*3030*/  FMUL R12, R11, R50 ;  /* 0x000000320b0c7220 */ /* 0x000fe20000400000 */
[----:B------:R-:W-:Y:S01]  /*3040*/  ISETP.GT.AND P3, PT, R3, RZ, P1 ;  /* 0x000000ff0300720c */ /* 0x000fe20000f64270 */
[----:B------:R-:W-:Y:S01]  /*3050*/  BSSY B1, `(.L_x_46) ;  /* 0x0000009000017945 */ /* 0x000fe20003800000 */
[----:B------:R-:W-:Y:S01]  /*3060*/  IADD3.X R43, R5, UR41, RZ, P2, !PT ;  /* 0x00000029052b7c10 */ /* 0x000fe200097fe4ff */
[----:B------:R-:W-:-:S05]  /*3070*/  FFMA R12, R47, R23, R12 ;  /* 0x000000172f0c7223 */ /* 0x000fca000000000c */
[----:B------:R-:W-:-:S04]  /*3080*/  F2FP.BF16.F32.PACK_AB R12, RZ, R12 ;  /* 0x0000000cff0c723e */ /* 0x000fc800000010ff */
[----:B------:R-:W-:Y:S01]  /*3090*/  PRMT R11, R12, 0x7610, R11 ;  /* 0x000076100c0b7816 */ /* 0x000fe2000000000b */
[----:B------:R-:W-:-:S05]  /*30a0*/  @P0 IMAD.MOV.U32 R12, RZ, RZ, R20 ;  /* 0x000000ffff0c0224 */ /* 0x000fca00078e0014 */
[----:B------:R0:W-:Y:S01]  /*30b0*/  @P0 STG.E.U16 desc[UR50][R12.64+0x12], R11 ;  /* 0x0000120b0c000986 */ /* 0x0001e2000c101532 */
[----:B------:R-:W-:Y:S05]  /*30c0*/  @!P3 BRA `(.L_x_47) ;  /* 0x000000000004b947 */ /* 0x000fea0003800000 */
[----:B------:R0:W5:Y:S02]  /*30d0*/  LDG.E.LTC128B.U16 R40, desc[UR50][R42.64] ;  /* 0x000000322a287981 */ /* 0x000164000c1e1520 */
.L_x_47:
[----:B------:R-:W-:Y:S05]  /*30e0*/  BSYNC B1 ;  /* 0x0000000000017941 */ /* 0x000fea0003800000 */
.L_x_46:
[----:B0----5:R-:W-:Y:S01]  /*30f0*/  IMAD.U32 R11, R40, 0x10000, RZ ;  /* 0x00010000280b7824 */ /* 0x021fe200078e00ff */
[----:B------:R-:W-:Y:S01]  /*3100*/  IADD3 R12, P0, R6, R51, RZ ;  /* 0x00000033060c7210 */ /* 0x000fe20007f1e0ff */
[----:B------:R-:W-:Y:S01]  /*3110*/  BSSY B1, `(.L_x_48) ;  /* 0x000000b000017945 */ /* 0x000fe20003800000 */
[----:B------:R-:W-:Y:S01]  /*3120*/  ISETP.GT.AND P2, PT, R3, 0x1, P1 ;  /* 0x000000010300780c */ /* 0x000fe20000f44270 */
[----:B------:R-:W-:Y:S02]  /*3130*/  FMUL R11, R11, R50 ;  /* 0x000000320b0b7220 */ /* 0x000fe40000400000 */
[----:B------:R-:W-:Y:S02]  /*3140*/  IMAD.X R13, R7, 0x1, R53, P0 ;  /* 0x00000001070d7824 */ /* 0x000fe400000e0635 */
[----:B------:R-:W-:-:S05]  /*3150*/  FFMA R11, R32, R23, R11 ;  /* 0x00000017200b7223 */ /* 0x000fca000000000b */
[----:B------:R-:W-:-:S05]  /*3160*/  F2FP.BF16.F32.PACK_AB R11, RZ, R11 ;  /* 0x0000000bff0b723e */ /* 0x000fca00000010ff */
[----:B------:R0:W-:Y:S01]  /*3170*/  @P3 STG.E.U16 desc[UR50][R12.64], R11 ;  /* 0x0000000b0c003986 */ /* 0x0001e2000c101532 */
[----:B------:R-:W-:Y:S05]  /*3180*/  @!P2 BRA `(.L_x_49) ;  /* 0x00000000000ca947 */ /* 0x000fea0003800000 */
[----:B--2---:R-:W-:-:S04]  /*3190*/  IADD3 R14, P0, R4, UR44, RZ ;  /* 0x0000002c040e7c10 */ /* 0x004fc8000ff1e0ff */
[----:B------:R-:W-:-:S05]  /*31a0*/  IADD3.X R15, R5, UR41, RZ, P0, !PT ;  /* 0x00000029050f7c10 */ /* 0x000fca00087fe4ff */
[----:B------:R2:W5:Y:S04]  /*31b0*/  LDG.E.LTC128B.U16 R40, desc[UR50][R14.64] ;  /* 0x000000320e287981 */ /* 0x000568000c1e1520 */
.L_x_49:
[----:B------:R-:W-:Y:S05]  /*31c0*/  BSYNC B1 ;  /* 0x0000000000017941 */ /* 0x000fea0003800000 */
.L_x_48:
[----:B0----5:R-:W-:Y:S01]  /*31d0*/  IMAD.U32 R11, R40, 0x10000, RZ ;  /* 0x00010000280b7824 */ /* 0x021fe200078e00ff */
[----:B------:R-:W-:Y:S01]  /*31e0*/  ISETP.GT.AND P0, PT, R10, 0x88, PT ;  /* 0x000000880a00780c */ /* 0x000fe20003f04270 */
[----:B------:R-:W-:Y:S02]  /*31f0*/  BSSY B1, `(.L_x_50) ;  /* 0x000000c000017945 */ /* 0x000fe40003800000 */
[----:B--2---:R-:W-:Y:S01]  /*3200*/  FMUL R14, R11, R50 ;  /* 0x000000320b0e7220 */ /* 0x004fe20000400000 */
[----:B------:R-:W-:-:S03]  /*3210*/  ISETP.GT.AND P3, PT, R3, RZ, P0 ;  /* 0x000000ff0300720c */ /* 0x000fc60000764270 */
[----:B------:R-:W-:Y:S01]  /*3220*/  FFMA R33, R33, R23, R14 ;  /* 0x0000001721217223 */ /* 0x000fe2000000000e */
[----:B------:R-:W-:-:S04]  /*3230*/  IADD3 R14, P4, R6, R60, RZ ;  /* 0x0000003c060e7210 */ /* 0x000fc80007f9e0ff */
[----:B------:R-:W-:Y:S01]  /*3240*/  F2FP.BF16.F32.PACK_AB R33, RZ, R33 ;  /* 0x00000021ff21723e */ /* 0x000fe200000010ff */
[----:B------:R-:W-:Y:S01]  /*3250*/  IMAD.X R15, R7, 0x1, R53, P4 ;  /* 0x00000001070f7824 */ /* 0x000fe200020e0635 */
[----:B------:R-:W-:-:S04]  /*3260*/  IADD3 R44, P4, R8, UR42, RZ ;  /* 0x0000002a082c7c10 */ /* 0x000fc8000ff9e0ff */
[----:B------:R0:W-:Y:S01]  /*3270*/  @P2 STG.E.U16 desc[UR50][R14.64], R33 ;  /* 0x000000210e002986 */ /* 0x0001e2000c101532 */
[----:B------:R-:W-:Y:S01]  /*3280*/  IADD3.X R45, R9, UR41, RZ, P4, !PT ;  /* 0x00000029092d7c10 */ /* 0x000fe2000a7fe4ff */
[----:B------:R-:W-:Y:S07]  /*3290*/  @!P3 BRA `(.L_x_51) ;  /* 0x000000000004b947 */ /* 0x000fee0003800000 */
[----:B------:R2:W5:Y:S02]  /*32a0*/  LDG.E.LTC128B.U16 R40, desc[UR50][R44.64] ;  /* 0x000000322c287981 */ /* 0x000564000c1e1520 */
.L_x_51:
[----:B------:R-:W-:Y:S05]  /*32b0*/  BSYNC B1 ;  /* 0x0000000000017941 */ /* 0x000fea0003800000 */
.L_x_50:
[----:B-----5:R-:W-:Y:S01]  /*32c0*/  IMAD.U32 R11, R40, 0x10000, RZ ;  /* 0x00010000280b7824 */ /* 0x020fe200078e00ff */
[----:B0-----:R-:W-:Y:S01]  /*32d0*/  IADD3 R14, P4, R20, R51, RZ ;  /* 0x00000033140e7210 */ /* 0x001fe20007f9e0ff */
        /* <DEDUP_REMOVED lines=8> */
[----:B------:R-:W-:-:S04]  /*3360*/  IADD3 R32, P3, R8, UR44, RZ ;  /* 0x0000002c08207c10 */ /* 0x000fc8000ff7e0ff */
[----:B------:R-:W-:-:S05]  /*3370*/  IADD3.X R33, R9, UR41, RZ, P3, !PT ;  /* 0x0000002909217c10 */ /* 0x000fca0009ffe4ff */
[----:B------:R0:W5:Y:S04]  /*3380*/  LDG.E.LTC128B.U16 R40, desc[UR50][R32.64] ;  /* 0x0000003220287981 */ /* 0x000168000c1e1520 */
.L_x_53:
[----:B------:R-:W-:Y:S05]  /*3390*/  BSYNC B1 ;  /* 0x0000000000017941 */ /* 0x000fea0003800000 */
.L_x_52:
[----:B0----5:R-:W-:Y:S01]  /*33a0*/  IMAD.U32 R11, R40, 0x10000, RZ ;  /* 0x00010000280b7824 */ /* 0x021fe200078e00ff */
[----:B------:R-:W-:Y:S01]  /*33b0*/  ISETP.GT.AND P3, PT, R3, 0x8, P1 ;  /* 0x000000080300780c */ /* 0x000fe20000f64270 */
[----:B------:R-:W-:Y:S02]  /*33c0*/  BSSY B1, `(.L_x_54) ;  /* 0x000000b000017945 */ /* 0x000fe40003800000 */
[----:B------:R-:W-:-:S04]  /*33d0*/  FMUL R32, R11, R50 ;  /* 0x000000320b207220 */ /* 0x000fc80000400000 */
[----:B------:R-:W-:Y:S01]  /*33e0*/  FFMA R35, R35, R23, R32 ;  /* 0x0000001723237223 */ /* 0x000fe20000000020 */
[----:B------:R-:W-:-:S04]  /*33f0*/  IADD3 R32, P4, R20, R60, RZ ;  /* 0x0000003c14207210 */ /* 0x000fc80007f9e0ff */
[----:B------:R-:W-:Y:S01]  /*3400*/  F2FP.BF16.F32.PACK_AB R35, RZ, R35 ;  /* 0x00000023ff23723e */ /* 0x000fe200000010ff */
[----:B------:R-:W-:-:S05]  /*3410*/  IMAD.X R33, R21, 0x1, R53, P4 ;  /* 0x0000000115217824 */ /* 0x000fca00020e0635 */
[----:B------:R0:W-:Y:S01]  /*3420*/  @P2 STG.E.U16 desc[UR50][R32.64], R35 ;  /* 0x0000002320002986 */ /* 0x0001e2000c101532 */
[----:B------:R-:W-:Y:S05]  /*3430*/  @!P3 BRA `(.L_x_55) ;  /* 0x00000000000cb947 */ /* 0x000fea0003800000 */
[----:B0-----:R-:W-:-:S04]  /*3440*/  IADD3 R32, P2, R4, UR45, RZ ;  /* 0x0000002d04207c10 */ /* 0x001fc8000ff5e0ff */
[----:B------:R-:W-:-:S05]  /*3450*/  IADD3.X R33, R5, UR41, RZ, P2, !PT ;  /* 0x0000002905217c10 */ /* 0x000fca00097fe4ff */
[----:B------:R0:W5:Y:S04]  /*3460*/  LDG.E.LTC128B.U16 R40, desc[UR50][R32.64] ;  /* 0x0000003220287981 */ /* 0x000168000c1e1520 */
.L_x_55:
[----:B------:R-:W-:Y:S05]  /*3470*/  BSYNC B1 ;  /* 0x0000000000017941 */ /* 0x000fea0003800000 */
.L_x_54:
[----:B-----5:R-:W-:Y:S01]  /*3480*/  IMAD.U32 R11, R40, 0x10000, RZ ;  /* 0x00010000280b7824 */ /* 0x020fe200078e00ff */
[----:B0-----:R-:W-:Y:S01]  /*3490*/  IADD3 R32, P2, R6, R61, RZ ;  /* 0x0000003d06207210 */ /* 0x001fe20007f5e0ff */
[----:B------:R-:W-:Y:S01]  /*34a0*/  BSSY B1, `(.L_x_56) ;  /* 0x000000b000017945 */ /* 0x000fe20003800000 */
[----:B------:R-:W-:Y:S01]  /*34b0*/  ISETP.GT.AND P1, PT, R3, 0x9, P1 ;  /* 0x000000090300780c */ /* 0x000fe20000f24270 */
[----:B------:R-:W-:Y:S02]  /*34c0*/  FMUL R11, R11, R50 ;  /* 0x000000320b0b7220 */ /* 0x000fe40000400000 */
[----:B------:R-:W-:Y:S01]  /*34d0*/  IMAD.X R33, R7, 0x1, R53, P2 ;  /* 0x0000000107217824 */ /* 0x000fe200010e0635 */
[----:B------:R-:W-:Y:S01]  /*34e0*/  IADD3 R4, P2, R4, UR46, RZ ;  /* 0x0000002e04047c10 */ /* 0x000fe2000ff5e0ff */
[----:B------:R-:W-:-:S03]  /*34f0*/  FFMA R11, R36, R23, R11 ;  /* 0x00000017240b7223 */ /* 0x000fc6000000000b */
[----:B------:R-:W-:Y:S02]  /*3500*/  IADD3.X R5, R5, UR41, RZ, P2, !PT ;  /* 0x0000002905057c10 */ /* 0x000fe400097fe4ff */
[----:B------:R-:W-:-:S05]  /*3510*/  F2FP.BF16.F32.PACK_AB R11, RZ, R11 ;  /* 0x0000000bff0b723e */ /* 0x000fca00000010ff */
[----:B------:R0:W-:Y:S01]  /*3520*/  @P3 STG.E.U16 desc[UR50][R32.64], R11 ;  /* 0x0000000b20003986 */ /* 0x0001e2000c101532 */
[----:B------:R-:W-:Y:S05]  /*3530*/  @!P1 BRA `(.L_x_57) ;  /* 0x0000000000049947 */ /* 0x000fea0003800000 */
[----:B------:R0:W5:Y:S02]  /*3540*/  LDG.E.LTC128B.U16 R40, desc[UR50][R4.64] ;  /* 0x0000003204287981 */ /* 0x000164000c1e1520 */
.L_x_57:
[----:B------:R-:W-:Y:S05]  /*3550*/  BSYNC B1 ;  /* 0x0000000000017941 */ /* 0x000fea0003800000 */
.L_x_56:
        /* <DEDUP_REMOVED lines=13> */
.L_x_59:
[----:B------:R-:W-:Y:S05]  /*3630*/  BSYNC B1 ;  /* 0x0000000000017941 */ /* 0x000fea0003800000 */
.L_x_58:
[----:B0----5:R-:W-:Y:S01]  /*3640*/  IMAD.U32 R5, R40, 0x10000, RZ ;  /* 0x0001000028057824 */ /* 0x021fe200078e00ff */
[----:B------:R-:W-:Y:S01]  /*3650*/  IADD3 R4, P3, R20, R61, RZ ;  /* 0x0000003d14047210 */ /* 0x000fe20007f7e0ff */
[----:B------:R-:W-:Y:S01]  /*3660*/  BSSY B1, `(.L_x_60) ;  /* 0x000000c000017945 */ /* 0x000fe20003800000 */
[----:B------:R-:W-:Y:S01]  /*3670*/  ISETP.GT.AND P1, PT, R3, 0x9, P0 ;  /* 0x000000090300780c */ /* 0x000fe20000724270 */
[----:B------:R-:W-:Y:S01]  /*3680*/  FMUL R5, R5, R50 ;  /* 0x0000003205057220 */ /* 0x000fe20000400000 */
[----:B------:R-:W-:-:S03]  /*3690*/  IADD3 R6, P0, R8, UR46, RZ ;  /* 0x0000002e08067c10 */ /* 0x000fc6000ff1e0ff */
[----:B------:R-:W-:-:S05]  /*36a0*/  FFMA R5, R38, R23, R5 ;  /* 0x0000001726057223 */ /* 0x000fca0000000005 */
[----:B------:R-:W-:Y:S01]  /*36b0*/  F2FP.BF16.F32.PACK_AB R7, RZ, R5 ;  /* 0x00000005ff07723e */ /* 0x000fe200000010ff */
[----:B------:R-:W-:-:S03]  /*36c0*/  IMAD.X R5, R21, 0x1, R53, P3 ;  /* 0x0000000115057824 */ /* 0x000fc600018e0635 */
[----:B------:R-:W-:Y:S02]  /*36d0*/  PRMT R8, R7, 0x7610, R8 ;  /* 0x0000761007087816 */ /* 0x000fe40000000008 */
[----:B------:R-:W-:-:S03]  /*36e0*/  IADD3.X R7, R9, UR41, RZ, P0, !PT ;  /* 0x0000002909077c10 */ /* 0x000fc600087fe4ff */
[----:B------:R0:W-:Y:S01]  /*36f0*/  @P2 STG.E.U16 desc[UR50][R4.64], R8 ;  /* 0x0000000804002986 */ /* 0x0001e2000c101532 */
[----:B------:R-:W-:Y:S05]  /*3700*/  @!P1 BRA `(.L_x_61) ;  /* 0x0000000000049947 */ /* 0x000fea0003800000 */
[----:B------:R0:W5:Y:S02]  /*3710*/  LDG.E.LTC128B.U16 R40, desc[UR50][R6.64] ;  /* 0x0000003206287981 */ /* 0x000164000c1e1520 */
.L_x_61:
[----:B------:R-:W-:Y:S05]  /*3720*/  BSYNC B1 ;  /* 0x0000000000017941 */ /* 0x000fea0003800000 */
.L_x_60:
[----:B0----5:R-:W-:Y:S01]  /*3730*/  IMAD.U32 R5, R40, 0x10000, RZ ;  /* 0x0001000028057824 */ /* 0x021fe200078e00ff */
[----:B------:R-:W-:Y:S01]  /*3740*/  ISETP.GT.AND P0, PT, R10, 0x100, PT ;  /* 0x000001000a00780c */ /* 0x000fe20003f04270 */
[----:B------:R-:W-:Y:S02]  /*3750*/  BSSY B1, `(.L_x_62) ;  /* 0x000000c000017945 */ /* 0x000fe40003800000 */
[----:B------:R-:W-:Y:S01]  /*3760*/  FMUL R4, R5, R50 ;  /* 0x0000003205047220 */ /* 0x000fe20000400000 */
[----:B------:R-:W-:-:S03]  /*3770*/  ISETP.GT.AND P2, PT, R3, RZ, P0 ;  /* 0x000000ff0300720c */ /* 0x000fc60000744270 */
        /* <DEDUP_REMOVED lines=9> */
.L_x_63:
[----:B------:R-:W-:Y:S05]  /*3810*/  BSYNC B1 ;  /* 0x0000000000017941 */ /* 0x000fea0003800000 */
.L_x_62:
[----:B0----5:R-:W-:Y:S01]  /*3820*/  IMAD.U32 R5, R40, 0x10000, RZ ;  /* 0x0001000028057824 */ /* 0x021fe200078e00ff */
[----:B------:R-:W-:Y:S01]  /*3830*/  IADD3 R4, P1, R12, R51, RZ ;  /* 0x000000330c047210 */ /* 0x000fe20007f3e0ff */
[----:B------:R-:W-:Y:S01]  /*3840*/  BSSY B1, `(.L_x_64) ;  /* 0x000000b000017945 */ /* 0x000fe20003800000 */
[----:B------:R-:W-:Y:S01]  /*3850*/  ISETP.GT.AND P3, PT, R3, 0x1, P0 ;  /* 0x000000010300780c */ /* 0x000fe20000764270 */
[----:B------:R-:W-:-:S04]  /*3860*/  FMUL R5, R5, R50 ;  /* 0x0000003205057220 */ /* 0x000fc80000400000 */
[----:B------:R-:W-:-:S05]  /*3870*/  FFMA R5, R24, R23, R5 ;  /* 0x0000001718057223 */ /* 0x000fca0000000005 */
[----:B------:R-:W-:Y:S01]  /*3880*/  F2FP.BF16.F32.PACK_AB R6, RZ, R5 ;  /* 0x00000005ff06723e */ /* 0x000fe200000010ff */
[----:B------:R-:W-:-:S05]  /*3890*/  IMAD.X R5, R13, 0x1, R53, P1 ;  /* 0x000000010d057824 */ /* 0x000fca00008e0635 */
[----:B------:R0:W-:Y:S01]  /*38a0*/  @P2 STG.E.U16 desc[UR50][R4.64], R6 ;  /* 0x0000000604002986 */ /* 0x0001e2000c101532 */
[----:B------:R-:W-:Y:S05]  /*38b0*/  @!P3 BRA `(.L_x_65) ;  /* 0x00000000000cb947 */ /* 0x000fea0003800000 */
[----:B0-----:R-:W-:-:S04]  /*38c0*/  IADD3 R4, P1, R42, UR44, RZ ;  /* 0x0000002c2a047c10 */ /* 0x001fc8000ff3e0ff */
[----:B------:R-:W-:-:S05]  /*38d0*/  IADD3.X R5, R43, UR41, RZ, P1, !PT ;  /* 0x000000292b057c10 */ /* 0x000fca0008ffe4ff */
[----:B------:R0:W5:Y:S04]  /*38e0*/  LDG.E.LTC128B.U16 R40, desc[UR50][R4.64] ;  /* 0x0000003204287981 */ /* 0x000168000c1e1520 */
.L_x_65:
[----:B------:R-:W-:Y:S05]  /*38f0*/  BSYNC B1 ;  /* 0x0000000000017941 */ /* 0x000fea0003800000 */
.L_x_64:
        /* <DEDUP_REMOVED lines=14> */
.L_x_67:
[----:B------:R-:W-:Y:S05]  /*39e0*/  BSYNC B1 ;  /* 0x0000000000017941 */ /* 0x000fea0003800000 */
.L_x_66:
        /* <DEDUP_REMOVED lines=13> */
.L_x_69:
[----:B------:R-:W-:Y:S05]  /*3ac0*/  BSYNC B1 ;  /* 0x0000000000017941 */ /* 0x000fea0003800000 */
.L_x_68:
        /* <DEDUP_REMOVED lines=13> */
.L_x_71:
[----:B------:R-:W-:Y:S05]  /*3ba0*/  BSYNC B1 ;  /* 0x0000000000017941 */ /* 0x000fea0003800000 */
.L_x_70:
[----:B0----5:R-:W-:Y:S01]  /*3bb0*/  IMAD.U32 R5, R40, 0x10000, RZ ;  /* 0x0001000028057824 */ /* 0x021fe200078e00ff */
[----:B------:R-:W-:Y:S01]  /*3bc0*/  IADD3 R4, P3, R12, R61, RZ ;  /* 0x0000003d0c047210 */ /* 0x000fe20007f7e0ff */
[----:B------:R-:W-:Y:S01]  /*3bd0*/  BSSY B1, `(.L_x_72) ;  /* 0x000000c000017945 */ /* 0x000fe20003800000 */
[----:B------:R-:W-:Y:S01]  /*3be0*/  ISETP.GT.AND P0, PT, R3, 0x9, P0 ;  /* 0x000000090300780c */ /* 0x000fe20000704270 */
[----:B------:R-:W-:-:S04]  /*3bf0*/  FMUL R5, R5, R50 ;  /* 0x0000003205057220 */ /* 0x000fc80000400000 */
[----:B------:R-:W-:-:S05]  /*3c00*/  FFMA R5, R28, R23, R5 ;  /* 0x000000171c057223 */ /* 0x000fca0000000005 */
[----:B------:R-:W-:Y:S01]  /*3c10*/  F2FP.BF16.F32.PACK_AB R7, RZ, R5 ;  /* 0x00000005ff07723e */ /* 0x000fe200000010ff */
[----:B------:R-:W-:Y:S01]  /*3c20*/  IMAD.X R5, R13, 0x1, R53, P3 ;  /* 0x000000010d057824 */ /* 0x000fe200018e0635 */
[----:B------:R-:W-:Y:S02]  /*3c30*/  IADD3 R6, P3, R42, UR46, RZ ;  /* 0x0000002e2a067c10 */ /* 0x000fe4000ff7e0ff */
[----:B------:R-:W-:Y:S02]  /*3c40*/  PRMT R8, R7, 0x7610, R8 ;  /* 0x0000761007087816 */ /* 0x000fe40000000008 */
[----:B------:R-:W-:-:S03]  /*3c50*/  IADD3.X R7, R43, UR41, RZ, P3, !PT ;  /* 0x000000292b077c10 */ /* 0x000fc60009ffe4ff */
[----:B------:R0:W-:Y:S01]  /*3c60*/  @P2 STG.E.U16 desc[UR50][R4.64], R8 ;  /* 0x0000000804002986 */ /* 0x0001e2000c101532 */
[----:B------:R-:W-:Y:S05]  /*3c70*/  @!P0 BRA `(.L_x_73) ;  /* 0x0000000000048947 */ /* 0x000fea0003800000 */
[----:B------:R0:W5:Y:S02]  /*3c80*/  LDG.E.LTC128B.U16 R40, desc[UR50][R6.64] ;  /* 0x0000003206287981 */ /* 0x000164000c1e1520 */
.L_x_73:
[----:B------:R-:W-:Y:S05]  /*3c90*/  BSYNC B1 ;  /* 0x0000000000017941 */ /* 0x000fea0003800000 */
.L_x_72:
        /* <DEDUP_REMOVED lines=13> */
.L_x_75:
[----:B------:R-:W-:Y:S05]  /*3d70*/  BSYNC B1 ;  /* 0x0000000000017941 */ /* 0x000fea0003800000 */
.L_x_74:
[----:B0----5:R-:W-:Y:S01]  /*3d80*/  IMAD.U32 R5, R40, 0x10000, RZ ;  /* 0x0001000028057824 */ /* 0x021fe200078e00ff */
[----:B------:R-:W-:Y:S01]  /*3d90*/  ISETP.GT.AND P1, PT, R3, 0x9, P1 ;  /* 0x000000090300780c */ /* 0x000fe20000f24270 */
[----:B------:R-:W-:Y:S01]  /*3da0*/  BSSY B1, `(.L_x_76) ;  /* 0x000000c000017945 */ /* 0x000fe20003800000 */
[----:B------:R-:W-:Y:S01]  /*3db0*/  IADD3 R4, P0, R14, R61, RZ ;  /* 0x0000003d0e047210 */ /* 0x000fe20007f1e0ff */
[----:B------:R-:W-:-:S04]  /*3dc0*/  FMUL R5, R5, R50 ;  /* 0x0000003205057220 */ /* 0x000fc80000400000 */
[----:B------:R-:W-:-:S05]  /*3dd0*/  FFMA R5, R30, R23, R5 ;  /* 0x000000171e057223 */ /* 0x000fca0000000005 */
[----:B------:R-:W-:Y:S01]  /*3de0*/  F2FP.BF16.F32.PACK_AB R6, RZ, R5 ;  /* 0x00000005ff06723e */ /* 0x000fe200000010ff */
[----:B------:R-:W-:-:S03]  /*3df0*/  IMAD.X R5, R15, 0x1, R53, P0 ;  /* 0x000000010f057824 */ /* 0x000fc600000e0635 */
[----:B------:R-:W-:Y:S02]  /*3e00*/  PRMT R7, R6, 0x7610, R7 ;  /* 0x0000761006077816 */ /* 0x000fe40000000007 */
[----:B------:R-:W-:-:S03]  /*3e10*/  IADD3 R6, P0, R44, UR46, RZ ;  /* 0x0000002e2c067c10 */ /* 0x000fc6000ff1e0ff */
[----:B------:R0:W-:Y:S02]  /*3e20*/  @P3 STG.E.U16 desc[UR50][R4.64], R7 ;  /* 0x0000000704003986 */ /* 0x0001e4000c101532 */
[----:B0-----:R-:W-:Y:S01]  /*3e30*/  IADD3.X R7, R45, UR41, RZ, P0, !PT ;  /* 0x000000292d077c10 */ /* 0x001fe200087fe4ff */
[----:B------:R-:W-:Y:S07]  /*3e40*/  @!P1 BRA `(.L_x_77) ;  /* 0x0000000000049947 */ /* 0x000fee0003800000 */
[----:B------:R0:W5:Y:S02]  /*3e50*/  LDG.E.LTC128B.U16 R40, desc[UR50][R6.64] ;  /* 0x0000003206287981 */ /* 0x000164000c1e1520 */
.L_x_77:
[----:B------:R-:W-:Y:S05]  /*3e60*/  BSYNC B1 ;  /* 0x0000000000017941 */ /* 0x000fea0003800000 */
.L_x_76:
[----:B------:R-:W-:Y:S05]  /*3e70*/  @!P1 BRA `(.L_x_78) ;  /* 0x0000000800449947 */ /* 0x000fea0003800000 */
[----:B-----5:R-:W-:-:S04]  /*3e80*/  IMAD.U32 R3, R40, 0x10000, RZ ;  /* 0x0001000028037824 */ /* 0x020fc800078e00ff */
[----:B------:R-:W-:-:S04]  /*3e90*/  FMUL R4, R3, R50 ;  /* 0x0000003203047220 */ /* 0x000fc80000400000 */
[----:B------:R-:W-:Y:S01]  /*3ea0*/  FFMA R31, R31, R23, R4 ;  /* 0x000000171f1f7223 */ /* 0x000fe20000000004 */
[----:B------:R-:W-:-:S04]  /*3eb0*/  IADD3 R4, P0, R14, R62, RZ ;  /* 0x0000003e0e047210 */ /* 0x000fc80007f1e0ff */
[----:B------:R-:W-:Y:S01]  /*3ec0*/  F2FP.BF16.F32.PACK_AB R31, RZ, R31 ;  /* 0x0000001fff1f723e */ /* 0x000fe200000010ff */
[----:B------:R-:W-:-:S05]  /*3ed0*/  IMAD.X R5, R15, 0x1, R53, P0 ;  /* 0x000000010f057824 */ /* 0x000fca00000e0635 */
[----:B------:R0:W-:Y:S01]  /*3ee0*/  STG.E.U16 desc[UR50][R4.64], R31 ;  /* 0x0000001f04007986 */ /* 0x0001e2000c101532 */
[----:B------:R-:W-:Y:S05]  /*3ef0*/  BRA `(.L_x_78) ;  /* 0x0000000800247947 */ /* 0x000fea0003800000 */
.L_x_33:
[----:B------:R-:W-:Y:S01]  /*3f00*/  ISETP.GT.AND P4, PT, R3, 0x1, P0 ;  /* 0x000000010300780c */ /* 0x000fe20000784270 */
[----:B------:R-:W-:Y:S01]  /*3f10*/  ULDC.64 UR4, c[0x0][0x5c0] ;  /* 0x0001700000047ab9 */ /* 0x000fe20000000a00 */
[-C--:B------:R-:W-:Y:S01]  /*3f20*/  FMUL R40, R40, R23.reuse ;  /* 0x0000001728287220 */ /* 0x080fe20000400000 */
[-C--:B------:R-:W-:Y:S01]  /*3f30*/  FMUL R41, R41, R23.reuse ;  /* 0x0000001729297220 */ /* 0x080fe20000400000 */
[----:B------:R-:W-:Y:S01]  /*3f40*/  LEA R4, P1, R66, UR4, 0x1 ;  /* 0x0000000442047c11 */ /* 0x000fe2000f8208ff */
[-C--:B------:R-:W-:Y:S01]  /*3f50*/  FMUL R42, R42, R23.reuse ;  /* 0x000000172a2a7220 */ /* 0x080fe20000400000 */
[-C--:B------:R-:W-:Y:S01]  /*3f60*/  FMUL R43, R43, R23.reuse ;  /* 0x000000172b2b7220 */ /* 0x080fe20000400000 */
[----:B------:R-:W-:Y:S01]  /*3f70*/  F2FP.BF16.F32.PACK_AB R40, RZ, R40 ;  /* 0x00000028ff28723e */ /* 0x000fe200000010ff */
[-C--:B------:R-:W-:Y:S01]  /*3f80*/  FMUL R44, R44, R23.reuse ;  /* 0x000000172c2c7220 */ /* 0x080fe20000400000 */
[----:B------:R-:W-:Y:S01]  /*3f90*/  LEA.HI.X R5, R66, UR5, R77, 0x1, P1 ;  /* 0x0000000542057c11 */ /* 0x000fe200088f0c4d */
[----:B------:R-:W-:Y:S01]  /*3fa0*/  FMUL R45, R45, R23 ;  /* 0x000000172d2d7220 */ /* 0x000fe20000400000 */
[----:B------:R-:W-:Y:S01]  /*3fb0*/  F2FP.BF16.F32.PACK_AB R41, RZ, R41 ;  /* 0x00000029ff29723e */ /* 0x000fe200000010ff */
[-C--:B------:R-:W-:Y:S01]  /*3fc0*/  FMUL R46, R46, R23.reuse ;  /* 0x000000172e2e7220 */ /* 0x080fe20000400000 */
[----:B------:R-:W-:Y:S01]  /*3fd0*/  ISETP.GT.AND P1, PT, R10, 0x8, PT ;  /* 0x000000080a00780c */ /* 0x000fe20003f24270 */
[----:B------:R-:W-:Y:S01]  /*3fe0*/  @P2 STG.E.U16 desc[UR50][R4.64], R40 ;  /* 0x0000002804002986 */ /* 0x000fe2000c101532 */
[----:B------:R-:W-:Y:S01]  /*3ff0*/  LEA R6, P5, R52, R4, 0x1 ;  /* 0x0000000434067211 */ /* 0x000fe200078a08ff */
[-C--:B------:R-:W-:Y:S01]  /*4000*/  FMUL R47, R47, R23.reuse ;  /* 0x000000172f2f7220 */ /* 0x080fe20000400000 */
[C---:B------:R-:W-:Y:S01]  /*4010*/  ISETP.GT.AND P3, PT, R3.reuse, RZ, P1 ;  /* 0x000000ff0300720c */ /* 0x040fe20000f64270 */
[----:B------:R-:W-:Y:S01]  /*4020*/  @P4 STG.E.U16 desc[UR50][R4.64+0x2], R41 ;  /* 0x0000022904004986 */ /* 0x000fe2000c101532 */
[----:B------:R-:W-:Y:S01]  /*4030*/  ISETP.GT.AND P4, PT, R3, 0x1, P1 ;  /* 0x000000010300780c */ /* 0x000fe20000f84270 */
[-C--:B------:R-:W-:Y:S01]  /*4040*/  FMUL R32, R32, R23.reuse ;  /* 0x0000001720207220 */ /* 0x080fe20000400000 */
[----:B------:R-:W-:Y:S01]  /*4050*/  F2FP.BF16.F32.PACK_AB R42, RZ, R42 ;  /* 0x0000002aff2a723e */ /* 0x000fe200000010ff */
[----:B------:R-:W-:Y:S01]  /*4060*/  FMUL R33, R33, R23 ;  /* 0x0000001721217220 */ /* 0x000fe20000400000 */
[----:B------:R-:W-:Y:S01]  /*4070*/  LEA.HI.X R7, R52, R5, R55, 0x1, P5 ;  /* 0x0000000534077211 */ /* 0x000fe200028f0c37 */
[----:B------:R-:W-:Y:S01]  /*4080*/  FMUL R34, R34, R23 ;  /* 0x0000001722227220 */ /* 0x000fe20000400000 */
[----:B------:R-:W-:Y:S01]  /*4090*/  F2FP.BF16.F32.PACK_AB R43, RZ, R43 ;  /* 0x0000002bff2b723e */ /* 0x000fe200000010ff */
[-C--:B------:R-:W-:Y:S01]  /*40a0*/  FMUL R35, R35, R23.reuse ;  /* 0x0000001723237220 */ /* 0x080fe20000400000 */
[C---:B------:R-:W-:Y:S01]  /*40b0*/  ISETP.GT.AND P2, PT, R3.reuse, 0x8, P0 ;  /* 0x000000080300780c */ /* 0x040fe20000744270 */
[-C--:B------:R-:W-:Y:S01]  /*40c0*/  FMUL R36, R36, R23.reuse ;  /* 0x0000001724247220 */ /* 0x080fe20000400000 */
[----:B------:R-:W-:Y:S01]  /*40d0*/  ISETP.GT.AND P0, PT, R3, 0x9, P0 ;  /* 0x000000090300780c */ /* 0x000fe20000704270 */
[----:B------:R-:W-:Y:S01]  /*40e0*/  @P3 STG.E.U16 desc[UR50][R6.64], R42 ;  /* 0x0000002a06003986 */ /* 0x000fe2000c101532 */
[----:B------:R-:W-:Y:S01]  /*40f0*/  F2FP.BF16.F32.PACK_AB R44, RZ, R44 ;  /* 0x0000002cff2c723e */ /* 0x000fe200000010ff */
[----:B------:R-:W-:Y:S01]  /*4100*/  FMUL R37, R37, R23 ;  /* 0x0000001725257220 */ /* 0x000fe20000400000 */
[----:B------:R-:W-:Y:S01]  /*4110*/  F2FP.BF16.F32.PACK_AB R45, RZ, R45 ;  /* 0x0000002dff2d723e */ /* 0x000fe200000010ff */
[----:B------:R-:W-:Y:S01]  /*4120*/  @P4 STG.E.U16 desc[UR50][R6.64+0x2], R43 ;  /* 0x0000022b06004986 */ /* 0x000fe2000c101532 */
[----:B------:R-:W-:Y:S01]  /*4130*/  ISETP.GT.AND P4, PT, R3, 0x8, P1 ;  /* 0x000000080300780c */ /* 0x000fe20000f84270 */
[-C--:B------:R-:W-:Y:S01]  /*4140*/  FMUL R38, R38, R23.reuse ;  /* 0x0000001726267220 */ /* 0x080fe20000400000 */
[----:B------:R-:W-:Y:S01]  /*4150*/  ISETP.GT.AND P3, PT, R10, 0x80, PT ;  /* 0x000000800a00780c */ /* 0x000fe20003f64270 */
[-C--:B------:R-:W-:Y:S01]  /*4160*/  FMUL R39, R39, R23.reuse ;  /* 0x0000001727277220 */ /* 0x080fe20000400000 */
[----:B------:R-:W-:Y:S01]  /*4170*/  F2FP.BF16.F32.PACK_AB R46, RZ, R46 ;  /* 0x0000002eff2e723e */ /* 0x000fe200000010ff */
[----:B------:R-:W-:Y:S01]  /*4180*/  @P2 STG.E.U16 desc[UR50][R4.64+0x10], R44 ;  /* 0x0000102c04002986 */ /* 0x000fe2000c101532 */
[C---:B------:R-:W-:Y:S01]  /*4190*/  ISETP.GT.AND P1, PT, R3.reuse, 0x9, P1 ;  /* 0x000000090300780c */ /* 0x040fe20000f24270 */
[----:B------:R-:W-:Y:S01]  /*41a0*/  FMUL R24, R24, R23 ;  /* 0x0000001718187220 */ /* 0x000fe20000400000 */
[C---:B------:R-:W-:Y:S01]  /*41b0*/  IADD3 R8, P2, R4.reuse, R51, RZ ;  /* 0x0000003304087210 */ /* 0x040fe20007f5e0ff */
[----:B------:R0:W-:Y:S01]  /*41c0*/  @P0 STG.E.U16 desc[UR50][R4.64+0x12], R45 ;  /* 0x0000122d04000986 */ /* 0x0001e2000c101532 */
[----:B------:R-:W-:Y:S01]  /*41d0*/  ISETP.GT.AND P0, PT, R3, RZ, P3 ;  /* 0x000000ff0300720c */ /* 0x000fe20001f04270 */
[----:B------:R-:W-:Y:S01]  /*41e0*/  FMUL R25, R25, R23 ;  /* 0x0000001719197220 */ /* 0x000fe20000400000 */
[----:B------:R-:W-:Y:S01]  /*41f0*/  F2FP.BF16.F32.PACK_AB R47, RZ, R47 ;  /* 0x0000002fff2f723e */ /* 0x000fe200000010ff */
[----:B------:R-:W-:Y:S01]  /*4200*/  @P4 STG.E.U16 desc[UR50][R6.64+0x10], R46 ;  /* 0x0000102e06004986 */ /* 0x000fe2000c101532 */
[----:B------:R-:W-:Y:S01]  /*4210*/  IADD3 R12, P4, R4, R60, RZ ;  /* 0x0000003c040c7210 */ /* 0x000fe20007f9e0ff */
[C-C-:B------:R-:W-:Y:S01]  /*4220*/  IMAD.X R9, R5.reuse, 0x1, R53.reuse, P2 ;  /* 0x0000000105097824 */ /* 0x140fe200010e0635 */
[----:B------:R-:W-:Y:S01]  /*4230*/  F2FP.BF16.F32.PACK_AB R32, RZ, R32 ;  /* 0x00000020ff20723e */ /* 0x000fe200000010ff */
[----:B------:R-:W-:Y:S01]  /*4240*/  FMUL R26, R26, R23 ;  /* 0x000000171a1a7220 */ /* 0x000fe20000400000 */
[----:B------:R-:W-:Y:S01]  /*4250*/  ISETP.GT.AND P2, PT, R10, 0x88, PT ;  /* 0x000000880a00780c */ /* 0x000fe20003f44270 */
[--C-:B------:R-:W-:Y:S01]  /*4260*/  IMAD.X R13, R5, 0x1, R53.reuse, P4 ;  /* 0x00000001050d7824 */ /* 0x100fe200020e0635 */
[C---:B------:R-:W-:Y:S01]  /*4270*/  IADD3 R14, P4, R6.reuse, R51, RZ ;  /* 0x00000033060e7210 */ /* 0x040fe20007f9e0ff */
[----:B------:R-:W-:Y:S01]  /*4280*/  @P1 STG.E.U16 desc[UR50][R6.64+0x12], R47 ;  /* 0x0000122f06001986 */ /* 0x000fe2000c101532 */
[----:B------:R-:W-:Y:S01]  /*4290*/  ISETP.GT.AND P1, PT, R3, 0x1, P3 ;  /* 0x000000010300780c */ /* 0x000fe20001f24270 */
[----:B------:R-:W-:Y:S01]  /*42a0*/  FMUL R27, R27, R23 ;  /* 0x000000171b1b7220 */ /* 0x000fe20000400000 */
[----:B------:R-:W-:Y:S01]  /*42b0*/  IADD3 R20, P5, R6, R60, RZ ;  /* 0x0000003c06147210 */ /* 0x000fe20007fbe0ff */
[----:B------:R-:W-:Y:S01]  /*42c0*/  @P0 STG.E.U16 desc[UR50][R8.64], R32 ;  /* 0x0000002008000986 */ /* 0x000fe2000c101532 */
[----:B------:R-:W-:Y:S01]  /*42d0*/  ISETP.GT.AND P0, PT, R3, RZ, P2 ;  /* 0x000000ff0300720c */ /* 0x000fe20001704270 */
[--C-:B------:R-:W-:Y:S01]  /*42e0*/  IMAD.X R15, R7, 0x1, R53.reuse, P4 ;  /* 0x00000001070f7824 */ /* 0x100fe200020e0635 */
[----:B------:R-:W-:Y:S01]  /*42f0*/  ISETP.GT.AND P4, PT, R3, 0x1, P2 ;  /* 0x000000010300780c */ /* 0x000fe20001784270 */
[----:B------:R-:W-:Y:S01]  /*4300*/  IMAD.X R21, R7, 0x1, R53, P5 ;  /* 0x0000000107157824 */ /* 0x000fe200028e0635 */
[----:B------:R-:W-:Y:S01]  /*4310*/  F2FP.BF16.F32.PACK_AB R33, RZ, R33 ;  /* 0x00000021ff21723e */ /* 0x000fe200000010ff */
[-C--:B------:R-:W-:Y:S01]  /*4320*/  FMUL R28, R28, R23.reuse ;  /* 0x000000171c1c7220 */ /* 0x080fe20000400000 */
[----:B------:R-:W-:Y:S01]  /*4330*/  F2FP.BF16.F32.PACK_AB R34, RZ, R34 ;  /* 0x00000022ff22723e */ /* 0x000fe200000010ff */
[----:B------:R-:W-:Y:S01]  /*4340*/  FMUL R29, R29, R23 ;  /* 0x000000171d1d7220 */ /* 0x000fe20000400000 */
[----:B------:R-:W-:Y:S01]  /*4350*/  F2FP.BF16.F32.PACK_AB R35, RZ, R35 ;  /* 0x00000023ff23723e */ /* 0x000fe200000010ff */
[----:B------:R1:W-:Y:S01]  /*4360*/  @P1 STG.E.U16 desc[UR50][R12.64], R33 ;  /* 0x000000210c001986 */ /* 0x0003e2000c101532 */
[----:B------:R-:W-:Y:S01]  /*4370*/  ISETP.GT.AND P1, PT, R10, 0x100, PT ;  /* 0x000001000a00780c */ /* 0x000fe20003f24270 */
[-C--:B------:R-:W-:Y:S01]  /*4380*/  FMUL R30, R30, R23.reuse ;  /* 0x000000171e1e7220 */ /* 0x080fe20000400000 */
[----:B------:R-:W-:Y:S01]  /*4390*/  F2FP.BF16.F32.PACK_AB R36, RZ, R36 ;  /* 0x00000024ff24723e */ /* 0x000fe200000010ff */
[----:B------:R-:W-:Y:S01]  /*43a0*/  @P0 STG.E.U16 desc[UR50][R14.64], R34 ;  /* 0x000000220e000986 */ /* 0x000fe2000c101532 */
[----:B------:R-:W-:Y:S01]  /*43b0*/  ISETP.GT.AND P0, PT, R10, 0x108, PT ;  /* 0x000001080a00780c */ /* 0x000fe20003f04270 */
[----:B------:R-:W-:Y:S01]  /*43c0*/  FMUL R31, R31, R23 ;  /* 0x000000171f1f7220 */ /* 0x000fe20000400000 */
[----:B------:R-:W-:Y:S01]  /*43d0*/  IADD3 R10, P5, R4, R61, RZ ;  /* 0x0000003d040a7210 */ /* 0x000fe20007fbe0ff */
[----:B------:R-:W-:Y:S01]  /*43e0*/  @P4 STG.E.U16 desc[UR50][R20.64], R35 ;  /* 0x0000002314004986 */ /* 0x000fe2000c101532 */
[----:B------:R-:W-:-:S02]  /*43f0*/  ISETP.GT.AND P4, PT, R3, 0x8, P3 ;  /* 0x000000080300780c */ /* 0x000fc40001f84270 */
[----:B------:R-:W-:Y:S01]  /*4400*/  ISETP.GT.AND P3, PT, R3, 0x9, P3 ;  /* 0x000000090300780c */ /* 0x000fe20001f64270 */
[----:B------:R-:W-:Y:S01]  /*4410*/  IMAD.X R11, R5, 0x1, R53, P5 ;  /* 0x00000001050b7824 */ /* 0x000fe200028e0635 */
[C---:B------:R-:W-:Y:S02]  /*4420*/  ISETP.GT.AND P5, PT, R3.reuse, 0x8, P2 ;  /* 0x000000080300780c */ /* 0x040fe400017a4270 */
[----:B------:R-:W-:Y:S02]  /*4430*/  ISETP.GT.AND P2, PT, R3, 0x9, P2 ;  /* 0x000000090300780c */ /* 0x000fe40001744270 */
[----:B------:R-:W-:Y:S02]  /*4440*/  F2FP.BF16.F32.PACK_AB R37, RZ, R37 ;  /* 0x00000025ff25723e */ /* 0x000fe400000010ff */
[----:B------:R-:W-:Y:S02]  /*4450*/  F2FP.BF16.F32.PACK_AB R38, RZ, R38 ;  /* 0x00000026ff26723e */ /* 0x000fe400000010ff */
[----:B------:R-:W-:Y:S01]  /*4460*/  F2FP.BF16.F32.PACK_AB R39, RZ, R39 ;  /* 0x00000027ff27723e */ /* 0x000fe200000010ff */
[----:B------:R2:W-:Y:S01]  /*4470*/  @P4 STG.E.U16 desc[UR50][R10.64], R36 ;  /* 0x000000240a004986 */ /* 0x0005e2000c101532 */
[----:B0-----:R-:W-:-:S02]  /*4480*/  IADD3 R4, P4, R4, R62, RZ ;  /* 0x0000003e04047210 */ /* 0x001fc40007f9e0ff */
[----:B------:R-:W-:Y:S02]  /*4490*/  F2FP.BF16.F32.PACK_AB R24, RZ, R24 ;  /* 0x00000018ff18723e */ /* 0x000fe400000010ff */
[----:B------:R-:W-:Y:S01]  /*44a0*/  F2FP.BF16.F32.PACK_AB R25, RZ, R25 ;  /* 0x00000019ff19723e */ /* 0x000fe200000010ff */
[--C-:B------:R-:W-:Y:S01]  /*44b0*/  IMAD.X R5, R5, 0x1, R53.reuse, P4 ;  /* 0x0000000105057824 */ /* 0x100fe200020e0635 */
[C---:B-1----:R-:W-:Y:S02]  /*44c0*/  IADD3 R12, P4, R6.reuse, R61, RZ ;  /* 0x0000003d060c7210 */ /* 0x042fe40007f9e0ff */
[----:B------:R-:W-:Y:S02]  /*44d0*/  F2FP.BF16.F32.PACK_AB R26, RZ, R26 ;  /* 0x0000001aff1a723e */ /* 0x000fe400000010ff */
[----:B------:R0:W-:Y:S01]  /*44e0*/  @P3 STG.E.U16 desc[UR50][R4.64], R37 ;  /* 0x0000002504003986 */ /* 0x0001e2000c101532 */
[----:B------:R-:W-:Y:S01]  /*44f0*/  IMAD.X R13, R7, 0x1, R53, P4 ;  /* 0x00000001070d7824 */ /* 0x000fe200020e0635 */
[----:B------:R-:W-:-:S02]  /*4500*/  IADD3 R6, P4, R6, R62, RZ ;  /* 0x0000003e06067210 */ /* 0x000fc40007f9e0ff */
[----:B------:R-:W-:Y:S02]  /*4510*/  ISETP.GT.AND P3, PT, R3, 0x1, P1 ;  /* 0x000000010300780c */ /* 0x000fe40000f64270 */
[----:B------:R-:W-:Y:S01]  /*4520*/  @P5 STG.E.U16 desc[UR50][R12.64], R38 ;  /* 0x000000260c005986 */ /* 0x000fe2000c101532 */
[--C-:B------:R-:W-:Y:S01]  /*4530*/  IMAD.X R7, R7, 0x1, R53.reuse, P4 ;  /* 0x0000000107077824 */ /* 0x100fe200020e0635 */
[CC--:B--2---:R-:W-:Y:S02]  /*4540*/  IADD3 R10, P5, R8.reuse, R51.reuse, RZ ;  /* 0x00000033080a7210 */ /* 0x0c4fe40007fbe0ff */
[----:B------:R-:W-:Y:S02]  /*4550*/  IADD3 R20, P4, R8, R60, RZ ;  /* 0x0000003c08147210 */ /* 0x000fe40007f9e0ff */
[----:B------:R1:W-:Y:S01]  /*4560*/  @P2 STG.E.U16 desc[UR50][R6.64], R39 ;  /* 0x0000002706002986 */ /* 0x0003e2000c101532 */
[----:B------:R-:W-:Y:S01]  /*4570*/  ISETP.GT.AND P2, PT, R3, RZ, P1 ;  /* 0x000000ff0300720c */ /* 0x000fe20000f44270 */
[--C-:B------:R-:W-:Y:S01]  /*4580*/  IMAD.X R11, R9, 0x1, R53.reuse, P5 ;  /* 0x00000001090b7824 */ /* 0x100fe200028e0635 */
[----:B------:R-:W-:Y:S01]  /*4590*/  ISETP.GT.AND P5, PT, R3, RZ, P0 ;  /* 0x000000ff0300720c */ /* 0x000fe200007a4270 */
[----:B------:R-:W-:Y:S01]  /*45a0*/  IMAD.X R21, R9, 0x1, R53, P4 ;  /* 0x0000000109157824 */ /* 0x000fe200020e0635 */
[----:B0-----:R-:W-:-:S02]  /*45b0*/  IADD3 R4, P4, R14, R51, RZ ;  /* 0x000000330e047210 */ /* 0x001fc40007f9e0ff */
[----:B------:R-:W-:Y:S02]  /*45c0*/  F2FP.BF16.F32.PACK_AB R27, RZ, R27 ;  /* 0x0000001bff1b723e */ /* 0x000fe400000010ff */
[----:B------:R-:W-:Y:S01]  /*45d0*/  F2FP.BF16.F32.PACK_AB R28, RZ, R28 ;  /* 0x0000001cff1c723e */ /* 0x000fe200000010ff */
[--C-:B------:R-:W-:Y:S01]  /*45e0*/  IMAD.X R5, R15, 0x1, R53.reuse, P4 ;  /* 0x000000010f057824 */ /* 0x100fe200020e0635 */
[----:B------:R-:W-:Y:S02]  /*45f0*/  F2FP.BF16.F32.PACK_AB R29, RZ, R29 ;  /* 0x0000001dff1d723e */ /* 0x000fe400000010ff */
[----:B-1----:R-:W-:Y:S01]  /*4600*/  IADD3 R6, P4, R14, R60, RZ ;  /* 0x0000003c0e067210 */ /* 0x002fe20007f9e0ff */
[----:B------:R0:W-:Y:S01]  /*4610*/  @P2 STG.E.U16 desc[UR50][R10.64], R24 ;  /* 0x000000180a002986 */ /* 0x0001e2000c101532 */
[C---:B------:R-:W-:Y:S02]  /*4620*/  ISETP.GT.AND P2, PT, R3.reuse, 0x1, P0 ;  /* 0x000000010300780c */ /* 0x040fe40000744270 */
[----:B------:R-:W-:Y:S01]  /*4630*/  F2FP.BF16.F32.PACK_AB R30, RZ, R30 ;  /* 0x0000001eff1e723e */ /* 0x000fe200000010ff */
[----:B------:R-:W-:Y:S01]  /*4640*/  @P3 STG.E.U16 desc[UR50][R20.64], R25 ;  /* 0x0000001914003986 */ /* 0x000fe2000c101532 */
[----:B------:R-:W-:Y:S01]  /*4650*/  ISETP.GT.AND P3, PT, R3, 0x8, P1 ;  /* 0x000000080300780c */ /* 0x000fe20000f64270 */
[----:B------:R-:W-:Y:S01]  /*4660*/  IMAD.X R7, R15, 0x1, R53, P4 ;  /* 0x000000010f077824 */ /* 0x000fe200020e0635 */
[----:B------:R-:W-:Y:S01]  /*4670*/  ISETP.GT.AND P1, PT, R3, 0x9, P1 ;  /* 0x000000090300780c */ /* 0x000fe20000f24270 */
[----:B------:R1:W-:Y:S01]  /*4680*/  @P5 STG.E.U16 desc[UR50][R4.64], R26 ;  /* 0x0000001a04005986 */ /* 0x0003e2000c101532 */
[----:B------:R-:W-:-:S02]  /*4690*/  IADD3 R12, P5, R8, R61, RZ ;  /* 0x0000003d080c7210 */ /* 0x000fc40007fbe0ff */
[C---:B------:R-:W-:Y:S02]  /*46a0*/  ISETP.GT.AND P4, PT, R3.reuse, 0x8, P0 ;  /* 0x000000080300780c */ /* 0x040fe40000784270 */
[----:B------:R-:W-:Y:S01]  /*46b0*/  ISETP.GT.AND P0, PT, R3, 0x9, P0 ;  /* 0x000000090300780c */ /* 0x000fe20000704270 */
[--C-:B------:R-:W-:Y:S01]  /*46c0*/  IMAD.X R13, R9, 0x1, R53.reuse, P5 ;  /* 0x00000001090d7824 */ /* 0x100fe200028e0635 */
[----:B------:R2:W-:Y:S01]  /*46d0*/  @P2 STG.E.U16 desc[UR50][R6.64], R27 ;  /* 0x0000001b06002986 */ /* 0x0005e2000c101532 */
[-C--:B0-----:R-:W-:Y:S02]  /*46e0*/  IADD3 R10, P5, R14, R62.reuse, RZ ;  /* 0x0000003e0e0a7210 */ /* 0x081fe40007fbe0ff */
[----:B------:R-:W-:Y:S01]  /*46f0*/  F2FP.BF16.F32.PACK_AB R31, RZ, R31 ;  /* 0x0000001fff1f723e */ /* 0x000fe200000010ff */
[----:B------:R2:W-:Y:S01]  /*4700*/  @P3 STG.E.U16 desc[UR50][R12.64], R28 ;  /* 0x0000001c0c003986 */ /* 0x0005e2000c101532 */
[----:B-1----:R-:W-:Y:S01]  /*4710*/  IADD3 R4, P2, R8, R62, RZ ;  /* 0x0000003e08047210 */ /* 0x002fe20007f5e0ff */
[----:B------:R-:W-:Y:S01]  /*4720*/  IMAD.X R11, R15, 0x1, R53, P5 ;  /* 0x000000010f0b7824 */ /* 0x000fe200028e0635 */
[----:B------:R-:W-:-:S03]  /*4730*/  IADD3 R8, P3, R14, R61, RZ ;  /* 0x0000003d0e087210 */ /* 0x000fc60007f7e0ff */
[--C-:B------:R-:W-:Y:S02]  /*4740*/  IMAD.X R5, R9, 0x1, R53.reuse, P2 ;  /* 0x0000000109057824 */ /* 0x100fe400010e0635 */
[----:B------:R-:W-:-:S03]  /*4750*/  IMAD.X R9, R15, 0x1, R53, P3 ;  /* 0x000000010f097824 */ /* 0x000fc600018e0635 */
[----:B------:R2:W-:Y:S04]  /*4760*/  @P1 STG.E.U16 desc[UR50][R4.64], R29 ;  /* 0x0000001d04001986 */ /* 0x0005e8000c101532 */
[----:B------:R2:W-:Y:S04]  /*4770*/  @P4 STG.E.U16 desc[UR50][R8.64], R30 ;  /* 0x0000001e08004986 */ /* 0x0005e8000c101532 */
[----:B------:R2:W-:Y:S02]  /*4780*/  @P0 STG.E.U16 desc[UR50][R10.64], R31 ;  /* 0x0000001f0a000986 */ /* 0x0005e4000c101532 */
.L_x_78:
[----:B------:R-:W-:Y:S05]  /*4790*/  BSYNC B0 ;  /* 0x0000000000007941 */ /* 0x000fea0003800000 */
.L_x_32:
[----:B------:R-:W-:Y:S01]  /*47a0*/  IADD3 R16, P0, R16, UR36, RZ ;  /* 0x0000002410107c10 */ /* 0x000fe2000ff1e0ff */
[----:B------:R-:W-:Y:S01]  /*47b0*/  ULDC.64 UR4, c[0x0][0x650] ;  /* 0x0001940000047ab9 */ /* 0x000fe20000000a00 */
[----:B------:R-:W-:Y:S01]  /*47c0*/  PRMT R3, RZ, 0x7610, R3 ;  /* 0x00007610ff037816 */ /* 0x000fe20000000003 */
[----:B-1-34-:R-:W-:Y:S01]  /*47d0*/  IMAD.MOV.U32 R66, RZ, RZ, -0x1 ;  /* 0xffffffffff427424 */ /* 0x01afe200078e00ff */
[----:B------:R-:W-:Y:S01]  /*47e0*/  IADD3.X R17, R17, UR40, RZ, P0, !PT ;  /* 0x0000002811117c10 */ /* 0x000fe200087fe4ff */
[----:B------:R-:W-:Y:S01]  /*47f0*/  IMAD.MOV.U32 R65, RZ, RZ, -0x1 ;  /* 0xffffffffff417424 */ /* 0x000fe200078e00ff */
[----:B------:R-:W-:-:S04]  /*4800*/  ISETP.GE.U32.AND P0, PT, R16, UR4, PT ;  /* 0x0000000410007c0c */ /* 0x000fc8000bf06070 */
[----:B------:R-:W-:-:S13]  /*4810*/  ISETP.GE.U32.AND.EX P0, PT, R17, UR5, PT, P0 ;  /* 0x0000000511007c0c */ /* 0x000fda000bf06100 */
[----:B------:R-:W-:Y:S05]  /*4820*/  @P0 BRA `(.L_x_79) ;  /* 0x0000000400500947 */ /* 0x000fea0003800000 */
[----:B--2---:R-:W1:Y:S01]  /*4830*/  LDC.64 R10, c[0x0][0x628] ;  /* 0x00018a00ff0a7b82 */ /* 0x004e620000000a00 */
[----:B------:R-:W2:Y:S01]  /*4840*/  S2R R20, SR_CTAID.X ;  /* 0x0000000000147919 */ /* 0x000ea20000002500 */
[----:B------:R-:W-:Y:S02]  /*4850*/  IMAD.MOV.U32 R8, RZ, RZ, R16 ;  /* 0x000000ffff087224 */ /* 0x000fe400078e0010 */
[----:B------:R-:W-:Y:S01]  /*4860*/  IMAD.MOV.U32 R9, RZ, RZ, R17 ;  /* 0x000000ffff097224 */ /* 0x000fe200078e0011 */
[----:B------:R-:W3:Y:S03]  /*4870*/  S2R R21, SR_CTAID.Y ;  /* 0x0000000000157919 */ /* 0x000ee60000002600 */
[----:B------:R-:W4:Y:S08]  /*4880*/  LDC R0, c[0x0][0x630] ;  /* 0x00018c00ff007b82 */ /* 0x000f300000000800 */
[----:B------:R-:W0:Y:S01]  /*4890*/  LDC.64 R14, c[0x0][0x620] ;  /* 0x00018800ff0e7b82 */ /* 0x000e220000000a00 */
[----:B-1----:R-:W-:-:S04]  /*48a0*/  ISETP.NE.U32.AND P0, PT, R10, RZ, PT ;  /* 0x000000ff0a00720c */ /* 0x002fc80003f05070 */
[----:B------:R-:W-:-:S13]  /*48b0*/  ISETP.NE.AND.EX P0, PT, R11, RZ, PT, P0 ;  /* 0x000000ff0b00720c */ /* 0x000fda0003f05300 */
[----:B0-234-:R-:W-:Y:S05]  /*48c0*/  @!P0 BRA `(.L_x_80) ;  /* 0x0000000000288947 */ /* 0x01dfea0003800000 */
        /* <DEDUP_REMOVED lines=10> */
.L_x_80:
[----:B------:R-:W0:Y:S01]  /*4970*/  LDC.64 R28, c[0x0][0x640] ;  /* 0x00019000ff1c7b82 */ /* 0x000e220000000a00 */
[-CC-:B------:R-:W-:Y:S01]  /*4980*/  SHF.R.U64 R65, R8, R0.reuse, R9.reuse ;  /* 0x0000000008417219 */ /* 0x180fe20000001209 */
[----:B------:R-:W-:Y:S01]  /*4990*/  ULDC UR4, c[0x0][0x150] ;  /* 0x0000540000047ab9 */ /* 0x000fe20000000800 */
[----:B------:R-:W-:Y:S02]  /*49a0*/  SHF.R.U32.HI R0, RZ, R0, R9 ;  /* 0x00000000ff007219 */ /* 0x000fe40000011609 */
[----:B------:R-:W-:Y:S02]  /*49b0*/  IADD3 R3, P0, RZ, -R65, RZ ;  /* 0x80000041ff037210 */ /* 0x000fe40007f1e0ff */
[----:B------:R-:W-:Y:S01]  /*49c0*/  I2FP.F32.U32 R7, R20 ;  /* 0x0000001400077245 */ /* 0x000fe20000201000 */
[----:B------:R-:W1:Y:S02]  /*49d0*/  LDC R6, c[0x0][0x618] ;  /* 0x00018600ff067b82 */ /* 0x000e640000000800 */
[----:B------:R-:W-:-:S02]  /*49e0*/  IMAD.X R5, RZ, RZ, ~R0, P0 ;  /* 0x000000ffff057224 */ /* 0x000fc400000e0e00 */
[----:B------:R-:W-:Y:S01]  /*49f0*/  FMUL R7, R7, UR4 ;  /* 0x0000000407077c20 */ /* 0x000fe20008400000 */
[----:B------:R-:W-:Y:S01]  /*4a00*/  ULDC UR4, c[0x0][0x154] ;  /* 0x0000550000047ab9 */ /* 0x000fe20000000800 */
[-C--:B------:R-:W-:Y:S02]  /*4a10*/  IMAD R0, R5, R14.reuse, RZ ;  /* 0x0000000e05007224 */ /* 0x080fe400078e02ff */
[----:B------:R-:W2:Y:S01]  /*4a20*/  LDC R8, c[0x0][0x608] ;  /* 0x00018200ff087b82 */ /* 0x000ea20000000800 */
[C---:B------:R-:W-:Y:S01]  /*4a30*/  IMAD.WIDE.U32 R4, R3.reuse, R14, R16 ;  /* 0x0000000e03047225 */ /* 0x040fe200078e0010 */
[----:B------:R-:W3:Y:S03]  /*4a40*/  F2I.U32.TRUNC.NTZ R7, R7 ;  /* 0x0000000700077305 */ /* 0x000ee6000020f000 */
[----:B------:R-:W-:Y:S01]  /*4a50*/  IMAD R3, R3, R15, R0 ;  /* 0x0000000f03037224 */ /* 0x000fe200078e0200 */
[----:B------:R-:W-:-:S02]  /*4a60*/  I2FP.F32.U32 R0, R21 ;  /* 0x0000001500007245 */ /* 0x000fc40000201000 */
[----:B------:R-:W4:Y:S01]  /*4a70*/  LDC R26, c[0x0][0x658] ;  /* 0x00019600ff1a7b82 */ /* 0x000f220000000800 */
[----:B------:R-:W-:Y:S01]  /*4a80*/  IMAD.IADD R3, R5, 0x1, R3 ;  /* 0x0000000105037824 */ /* 0x000fe200078e0203 */
[----:B0-----:R-:W-:Y:S01]  /*4a90*/  ISETP.NE.U32.AND P0, PT, R28, RZ, PT ;  /* 0x000000ff1c00720c */ /* 0x001fe20003f05070 */
[----:B------:R-:W-:-:S03]  /*4aa0*/  FMUL R0, R0, UR4 ;  /* 0x0000000400007c20 */ /* 0x000fc60008400000 */
[----:B------:R-:W-:Y:S01]  /*4ab0*/  ISETP.NE.AND.EX P0, PT, R29, RZ, PT, P0 ;  /* 0x000000ff1d00720c */ /* 0x000fe20003f05300 */
[----:B------:R0:W0:Y:S01]  /*4ac0*/  F2I.U32.TRUNC.NTZ R14, R0 ;  /* 0x00000000000e7305 */ /* 0x000022000020f000 */
[----:B------:R-:W0:Y:S01]  /*4ad0*/  LDC R9, c[0x0][0x144] ;  /* 0x00005100ff097b82 */ /* 0x000e220000000800 */
[-C--:B-1----:R-:W-:Y:S01]  /*4ae0*/  SHF.R.U64 R10, R4, R6.reuse, R3 ;  /* 0x00000006040a7219 */ /* 0x082fe20000001203 */
[----:B---3--:R-:W-:Y:S01]  /*4af0*/  IMAD.MOV R7, RZ, RZ, -R7 ;  /* 0x000000ffff077224 */ /* 0x008fe200078e0a07 */
[----:B------:R-:W-:-:S05]  /*4b00*/  SHF.R.U32.HI R3, RZ, R6, R3 ;  /* 0x00000006ff037219 */ /* 0x000fca0000011603 */
[----:B------:R-:W1:Y:S01]  /*4b10*/  LDC R24, c[0x0][0x148] ;  /* 0x00005200ff187b82 */ /* 0x000e620000000800 */
[-CC-:B--2---:R-:W-:Y:S02]  /*4b20*/  SHF.R.U64 R12, R10, R8.reuse, R3.reuse ;  /* 0x000000080a0c7219 */ /* 0x184fe40000001203 */
[----:B------:R-:W-:-:S05]  /*4b30*/  SHF.R.U32.HI R3, RZ, R8, R3 ;  /* 0x00000008ff037219 */ /* 0x000fca0000011603 */
[----:B------:R-:W2:Y:S01]  /*4b40*/  LDC R15, c[0x0][0x600] ;  /* 0x00018000ff0f7b82 */ /* 0x000ea20000000800 */
[-CC-:B----4-:R-:W-:Y:S02]  /*4b50*/  SHF.R.U64 R13, R12, R26.reuse, R3.reuse ;  /* 0x0000001a0c0d7219 */ /* 0x190fe40000001203 */
[----:B------:R-:W-:-:S03]  /*4b60*/  SHF.R.U32.HI R5, RZ, R26, R3 ;  /* 0x0000001aff057219 */ /* 0x000fc60000011603 */
[----:B------:R-:W-:Y:S02]  /*4b70*/  IMAD.MOV.U32 R4, RZ, RZ, R13 ;  /* 0x000000ffff047224 */ /* 0x000fe400078e000d */
[----:B------:R-:W3:Y:S01]  /*4b80*/  LDC R27, c[0x0][0x648] ;  /* 0x00019200ff1b7b82 */ /* 0x000ee20000000800 */
[----:B0-----:R-:W-:-:S07]  /*4b90*/  IMAD R25, R9, R7, R20 ;  /* 0x0000000709197224 */ /* 0x001fce00078e0214 */
[----:B------:R-:W0:Y:S08]  /*4ba0*/  LDC R30, c[0x0][0x638] ;  /* 0x00018e00ff1e7b82 */ /* 0x000e300000000800 */
[----:B------:R-:W4:Y:S01]  /*4bb0*/  LDC R31, c[0x0][0x610] ;  /* 0x00018400ff1f7b82 */ /* 0x000f220000000800 */
[----:B-1----:R-:W-:Y:S05]  /*4bc0*/  @!P0 BRA `(.L_x_81) ;  /* 0x0000000000288947 */ /* 0x002fea0003800000 */
[----:B------:R-:W1:Y:S02]  /*4bd0*/  LDC R0, c[0x0][0x64c] ;  /* 0x00019300ff007b82 */ /* 0x000e640000000800 */
[----:B-1----:R-:W-:-:S05]  /*4be0*/  IADD3 R3, P0, R13, R0, RZ ;  /* 0x000000000d037210 */ /* 0x002fca0007f1e0ff */
        /* <DEDUP_REMOVED lines=8> */
.L_x_81:
[----:B------:R-:W-:Y:S01]  /*4c70*/  ISETP.NE.AND P0, PT, R2, 0x1, PT ;  /* 0x000000010200780c */ /* 0x000fe20003f05270 */
[----:B------:R-:W-:Y:S01]  /*4c80*/  IMAD.MOV R14, RZ, RZ, -R14 ;  /* 0x000000ffff0e7224 */ /* 0x000fe200078e0a0e */
[----:B---3--:R-:W-:Y:S01]  /*4c90*/  SHF.R.U64 R0, R4, R27, R5 ;  /* 0x0000001b04007219 */ /* 0x008fe20000001205 */
[----:B--2---:R-:W-:Y:S01]  /*4ca0*/  VIADD R5, R15, 0xffffffff ;  /* 0xffffffff0f057836 */ /* 0x004fe20000000000 */
[----:B------:R-:W-:-:S03]  /*4cb0*/  LOP3.LUT R3, R12, R59, RZ, 0xc0, !PT ;  /* 0x0000003b0c037212 */ /* 0x000fc600078ec0ff */
[----:B------:R-:W-:Y:S01]  /*4cc0*/  IMAD.MOV R4, RZ, RZ, -R0 ;  /* 0x000000ffff047224 */ /* 0x000fe200078e0a00 */
[----:B------:R-:W-:Y:S01]  /*4cd0*/  LOP3.LUT R10, R10, R5, RZ, 0xc0, !PT ;  /* 0x000000050a0a7212 */ /* 0x000fe200078ec0ff */
[----:B------:R-:W-:Y:S02]  /*4ce0*/  IMAD R0, R54, R0, R3 ;  /* 0x0000000036007224 */ /* 0x000fe400078e0203 */
[----:B0-----:R-:W-:Y:S02]  /*4cf0*/  IMAD R3, R4, R30, R13 ;  /* 0x0000001e04037224 */ /* 0x001fe400078e020d */
[----:B------:R-:W-:Y:S02]  /*4d00*/  @P0 IMAD R25, R24, R14, R21 ;  /* 0x0000000e18190224 */ /* 0x000fe400078e0215 */
[----:B------:R-:W-:Y:S02]  /*4d10*/  IMAD R5, R3, R15, R10 ;  /* 0x0000000f03057224 */ /* 0x000fe400078e020a */
[----:B----4-:R-:W-:-:S02]  /*4d20*/  IMAD R0, R0, R31, R25 ;  /* 0x0000001f00007224 */ /* 0x010fc400078e0219 */
[----:B------:R-:W-:-:S03]  /*4d30*/  IMAD.MOV.U32 R4, RZ, RZ, 0x1 ;  /* 0x00000001ff047424 */ /* 0x000fc600078e00ff */
[----:B------:R-:W-:Y:S02]  /*4d40*/  SEL R66, R5, R0, !P0 ;  /* 0x0000000005427207 */ /* 0x000fe40004000000 */
[----:B------:R-:W-:Y:S02]  /*4d50*/  PRMT R3, R4, 0x7610, R3 ;  /* 0x0000761004037816 */ /* 0x000fe40000000003 */
[----:B------:R-:W-:-:S07]  /*4d60*/  SEL R0, R0, R5, !P0 ;  /* 0x0000000500007207 */ /* 0x000fce0004000000 */
.L_x_79:
[----:B------:R-:W-:Y:S01]  /*4d70*/  LOP3.LUT P0, RZ, R3, 0xff, RZ, 0xc0, !PT ;  /* 0x000000ff03ff7812 */ /* 0x000fe2000780c0ff */
[----:B------:R-:W-:-:S12]  /*4d80*/  IMAD.MOV.U32 R67, RZ, RZ, R0 ;  /* 0x000000ffff437224 */ /* 0x000fd800078e0000 */
[----:B------:R-:W-:Y:S05]  /*4d90*/  @P0 BRA `(.L_x_82) ;  /* 0xffffffc400dc0947 */ /* 0x000fea000383ffff */
[----:B------:R-:W-:Y:S05]  /*4da0*/  EXIT ;  /* 0x000000000000794d */ /* 0x000fea0003800000 */
.L_x_7:
        /* <DEDUP_REMOVED lines=26> */
.L_x_84:
[----:B------:R-:W0:Y:S01]  /*4f50*/  LDC.64 R28, c[0x0][0x640] ;  /* 0x00019000ff1c7b82 */ /* 0x000e220000000a00 */
[-CC-:B------:R-:W-:Y:S01]  /*4f60*/  SHF.R.U64 R22, R14, R6.reuse, R15.reuse ;  /* 0x000000060e167219 */ /* 0x180fe2000000120f */
[----:B------:R-:W-:Y:S01]  /*4f70*/  IMAD.MOV.U32 R30, RZ, RZ, 0x1 ;  /* 0x00000001ff1e7424 */ /* 0x000fe200078e00ff */
[----:B------:R-:W-:Y:S02]  /*4f80*/  SHF.R.U32.HI R6, RZ, R6, R15 ;  /* 0x00000006ff067219 */ /* 0x000fe4000001160f */
[----:B------:R-:W-:-:S03]  /*4f90*/  IADD3 R13, P0, RZ, -R22, RZ ;  /* 0x80000016ff0d7210 */ /* 0x000fc60007f1e0ff */
[----:B------:R-:W1:Y:S02]  /*4fa0*/  LDC R12, c[0x0][0x618] ;  /* 0x00018600ff0c7b82 */ /* 0x000e640000000800 */
[----:B------:R-:W-:-:S04]  /*4fb0*/  IMAD.X R11, RZ, RZ, ~R6, P0 ;  /* 0x000000ffff0b7224 */ /* 0x000fc800000e0e06 */
[-C--:B------:R-:W-:Y:S02]  /*4fc0*/  IMAD R6, R11, R24.reuse, RZ ;  /* 0x000000180b067224 */ /* 0x080fe400078e02ff */
[----:B------:R-:W2:Y:S01]  /*4fd0*/  LDC R14, c[0x0][0x608] ;  /* 0x00018200ff0e7b82 */ /* 0x000ea20000000800 */
[----:B------:R-:W-:-:S04]  /*4fe0*/  IMAD.WIDE.U32 R10, R13, R24, R16 ;  /* 0x000000180d0a7225 */ /* 0x000fc800078e0010 */
[----:B------:R-:W-:-:S03]  /*4ff0*/  IMAD R13, R13, R25, R6 ;  /* 0x000000190d0d7224 */ /* 0x000fc600078e0206 */
[----:B------:R-:W3:Y:S01]  /*5000*/  LDC R27, c[0x0][0x658] ;  /* 0x00019600ff1b7b82 */ /* 0x000ee20000000800 */
[----:B------:R-:W-:Y:S01]  /*5010*/  IMAD.IADD R11, R11, 0x1, R13 ;  /* 0x000000010b0b7824 */ /* 0x000fe200078e020d */
[----:B0-----:R-:W-:-:S04]  /*5020*/  ISETP.NE.U32.AND P0, PT, R28, RZ, PT ;  /* 0x000000ff1c00720c */ /* 0x001fc80003f05070 */
[----:B------:R-:W-:Y:S02]  /*5030*/  ISETP.NE.AND.EX P0, PT, R29, RZ, PT, P0 ;  /* 0x000000ff1d00720c */ /* 0x000fe40003f05300 */
[----:B------:R-:W0:Y:S01]  /*5040*/  LDC R20, c[0x0][0x600] ;  /* 0x00018000ff147b82 */ /* 0x000e220000000800 */
[-CC-:B-1----:R-:W-:Y:S01]  /*5050*/  SHF.R.U64 R8, R10, R12.reuse, R11.reuse ;  /* 0x0000000c0a087219 */ /* 0x182fe2000000120b */
[----:B------:R-:W-:Y:S01]  /*5060*/  IMAD.MOV.U32 R10, RZ, RZ, -0x1 ;  /* 0xffffffffff0a7424 */ /* 0x000fe200078e00ff */
[----:B------:R-:W-:-:S05]  /*5070*/  SHF.R.U32.HI R11, RZ, R12, R11 ;  /* 0x0000000cff0b7219 */ /* 0x000fca000001160b */
[----:B------:R-:W1:Y:S01]  /*5080*/  LDC R24, c[0x0][0x648] ;  /* 0x00019200ff187b82 */ /* 0x000e620000000800 */
[-CC-:B--2---:R-:W-:Y:S02]  /*5090*/  SHF.R.U64 R21, R8, R14.reuse, R11.reuse ;  /* 0x0000000e08157219 */ /* 0x184fe4000000120b */
[----:B------:R-:W-:-:S05]  /*50a0*/  SHF.R.U32.HI R6, RZ, R14, R11 ;  /* 0x0000000eff067219 */ /* 0x000fca000001160b */
[----:B------:R-:W2:Y:S01]  /*50b0*/  LDC R26, c[0x0][0x638] ;  /* 0x00018e00ff1a7b82 */ /* 0x000ea20000000800 */
[-C--:B---3--:R-:W-:Y:S02]  /*50c0*/  SHF.L.U32 R10, R10, R27.reuse, RZ ;  /* 0x0000001b0a0a7219 */ /* 0x088fe400000006ff */
[-CC-:B------:R-:W-:Y:S02]  /*50d0*/  SHF.R.U64 R25, R21, R27.reuse, R6.reuse ;  /* 0x0000001b15197219 */ /* 0x180fe40000001206 */
[----:B------:R-:W-:Y:S02]  /*50e0*/  LOP3.LUT R32, RZ, R10, RZ, 0x33, !PT ;  /* 0x0000000aff207212 */ /* 0x000fe400078e33ff */
[----:B------:R-:W-:Y:S01]  /*50f0*/  SHF.R.U32.HI R11, RZ, R27, R6 ;  /* 0x0000001bff0b7219 */ /* 0x000fe20000011606 */
[----:B------:R-:W3:Y:S01]  /*5100*/  LDC R31, c[0x0][0x610] ;  /* 0x00018400ff1f7b82 */ /* 0x000ee20000000800 */
[----:B------:R-:W-:Y:S01]  /*5110*/  IMAD.MOV.U32 R10, RZ, RZ, R25 ;  /* 0x000000ffff0a7224 */ /* 0x000fe200078e0019 */
[----:B------:R-:W-:Y:S06]  /*5120*/  @!P0 BRA `(.L_x_85) ;  /* 0x0000000000288947 */ /* 0x000fec0003800000 */
        /* <DEDUP_REMOVED lines=10> */
.L_x_85:
[----:B------:R-:W-:Y:S02]  /*51d0*/  ISETP.NE.AND P0, PT, R2, 0x1, PT ;  /* 0x000000010200780c */ /* 0x000fe40003f05270 */
[----:B-1----:R-:W-:Y:S01]  /*51e0*/  SHF.R.U64 R6, R10, R24, R11 ;  /* 0x000000180a067219 */ /* 0x002fe2000000120b */
[----:B0-----:R-:W-:Y:S01]  /*51f0*/  VIADD R11, R20, 0xffffffff ;  /* 0xffffffff140b7836 */ /* 0x001fe20000000000 */
[----:B------:R-:W-:Y:S02]  /*5200*/  SHF.L.U32 R30, R30, R27, RZ ;  /* 0x0000001b1e1e7219 */ /* 0x000fe400000006ff */
[----:B------:R-:W-:Y:S01]  /*5210*/  LOP3.LUT R5, R21, R32, RZ, 0xc0, !PT ;  /* 0x0000002015057212 */ /* 0x000fe200078ec0ff */
[----:B------:R-:W-:-:S04]  /*5220*/  IMAD.MOV R10, RZ, RZ, -R6 ;  /* 0x000000ffff0a7224 */ /* 0x000fc800078e0a06 */
[----:B------:R-:W-:Y:S01]  /*5230*/  IMAD R6, R30, R6, R5 ;  /* 0x000000061e067224 */ /* 0x000fe200078e0205 */
[----:B------:R-:W-:Y:S01]  /*5240*/  LOP3.LUT R5, R8, R11, RZ, 0xc0, !PT ;  /* 0x0000000b08057212 */ /* 0x000fe200078ec0ff */
[----:B------:R-:W-:Y:S02]  /*5250*/  @P0 IMAD R7, R9, R23, R4 ;  /* 0x0000001709070224 */ /* 0x000fe400078e0204 */
[----:B--2---:R-:W-:Y:S02]  /*5260*/  IMAD R4, R10, R26, R25 ;  /* 0x0000001a0a047224 */ /* 0x004fe400078e0219 */
[----:B---3--:R-:W-:Y:S02]  /*5270*/  IMAD R7, R6, R31, R7 ;  /* 0x0000001f06077224 */ /* 0x008fe400078e0207 */
[----:B------:R-:W-:Y:S02]  /*5280*/  IMAD R4, R4, R20, R5 ;  /* 0x0000001404047224 */ /* 0x000fe400078e0205 */
[----:B------:R-:W-:-:S02]  /*5290*/  IMAD.MOV.U32 R8, RZ, RZ, 0x1 ;  /* 0x00000001ff087424 */ /* 0x000fc400078e00ff */
[----:B------:R-:W-:Y:S01]  /*52a0*/  IMAD.MOV.U32 R6, RZ, RZ, R22 ;  /* 0x000000ffff067224 */ /* 0x000fe200078e0016 */
[----:B------:R-:W-:Y:S02]  /*52b0*/  SEL R20, R4, R7, !P0 ;  /* 0x0000000704147207 */ /* 0x000fe40004000000 */
[----:B------:R-:W-:-:S07]  /*52c0*/  SEL R21, R7, R4, !P0 ;  /* 0x0000000407157207 */ /* 0x000fce0004000000 */
.L_x_83:
[----:B------:R-:W-:-:S08]  /*52d0*/  NOP ;  /* 0x0000000000007918 */ /* 0x000fd00000000000 */
[----:B------:R-:W0:-:S00]  /*52e0*/  USETMAXREG.DEALLOC.CTAPOOL 0x28 ;  /* 0x00000028000079c8 */ /* 0x000e0000080e0500 */
[----:B0-----:R-:W-:-:S13]  /*52f0*/  ISETP.NE.AND P0, PT, R3, RZ, PT ;  /* 0x000000ff0300720c */ /* 0x001fda0003f05270 */
[----:B------:R-:W-:Y:S05]  /*5300*/  @P0 EXIT ;  /* 0x000000000000094d */ /* 0x000fea0003800000 */
[----:B------:R-:W-:Y:S01]  /*5310*/  LOP3.LUT P0, RZ, R8, 0xff, RZ, 0xc0, !PT ;  /* 0x000000ff08ff7812 */ /* 0x000fe2000780c0ff */
[----:B------:R-:W-:Y:S02]  /*5320*/  IMAD.MOV.U32 R3, RZ, RZ, 0x1 ;  /* 0x00000001ff037424 */ /* 0x000fe400078e00ff */
[----:B------:R-:W-:-:S10]  /*5330*/  IMAD.MOV.U32 R8, RZ, RZ, RZ ;  /* 0x000000ffff087224 */ /* 0x000fd400078e00ff */
[----:B------:R-:W-:Y:S05]  /*5340*/  @!P0 BRA `(.L_x_86) ;  /* 0x0000000c002c8947 */ /* 0x000fea0003800000 */
[----:B------:R-:W0:Y:S01]  /*5350*/  LDC R3, c[0x0][0x28c] ;  /* 0x0000a300ff037b82 */ /* 0x000e220000000800 */
[----:B------:R-:W1:Y:S01]  /*5360*/  S2R R12, SR_CgaCtaId ;  /* 0x00000000000c7919 */ /* 0x000e620000008800 */
[----:B------:R-:W-:Y:S01]  /*5370*/  ULDC UR5, c[0x0][0x658] ;  /* 0x0001960000057ab9 */ /* 0x000fe20000000800 */
[----:B------:R-:W-:Y:S01]  /*5380*/  UMOV UR6, 0xffffffff ;  /* 0xffffffff00067882 */ /* 0x000fe20000000000 */
[----:B------:R-:W-:Y:S01]  /*5390*/  BSSY B0, `(.L_x_86) ;  /* 0x00000c6000007945 */ /* 0x000fe20003800000 */
[----:B------:R-:W-:Y:S01]  /*53a0*/  USHF.L.U32 UR6, UR6, UR5, URZ ;  /* 0x0000000506067299 */ /* 0x000fe2000800063f */
[----:B------:R-:W-:Y:S01]  /*53b0*/  IMAD.MOV.U32 R10, RZ, RZ, 0x1 ;  /* 0x00000001ff0a7424 */ /* 0x000fe200078e00ff */
[----:B------:R-:W-:Y:S01]  /*53c0*/  LOP3.LUT R19, R18, 0x2, RZ, 0xfc, !PT ;  /* 0x0000000212137812 */ /* 0x000fe200078efcff */
[----:B------:R-:W-:Y:S01]  /*53d0*/  IMAD.MOV.U32 R8, RZ, RZ, RZ ;  /* 0x000000ffff087224 */ /* 0x000fe200078e00ff */
[----:B------:R-:W-:Y:S01]  /*53e0*/  ULDC UR4, c[0x0][0x600] ;  /* 0x0001800000047ab9 */ /* 0x000fe20000000800 */
[----:B------:R-:W-:Y:S01]  /*53f0*/  UMOV UR7, 0x1 ;  /* 0x0000000100077882 */ /* 0x000fe20000000000 */
[----:B------:R-:W-:-:S02]  /*5400*/  UIADD3 UR15, UR4, -0x1, URZ ;  /* 0xffffffff040f7890 */ /* 0x000fc4000fffe03f */
[----:B------:R-:W-:Y:S02]  /*5410*/  USHF.L.U32 UR17, UR7, UR5, URZ ;  /* 0x0000000507117299 */ /* 0x000fe4000800063f */
[----:B------:R-:W-:Y:S01]  /*5420*/  ULOP3.LUT UR16, URZ, UR6, URZ, 0x33, !UPT ;  /* 0x000000063f107292 */ /* 0x000fe2000f8e333f */
[----:B------:R-:W-:Y:S01]  /*5430*/  ULDC.64 UR20, c[0x0][0x198] ;  /* 0x0000660000147ab9 */ /* 0x000fe20000000a00 */
[----:B0-----:R-:W-:-:S05]  /*5440*/  VIADD R3, R3, 0x3f ;  /* 0x0000003f03037836 */ /* 0x001fca0000000000 */
[----:B------:R-:W-:-:S04]  /*5450*/  SHF.R.S32.HI R4, RZ, 0x1f, R3 ;  /* 0x0000001fff047819 */ /* 0x000fc80000011403 */
[----:B------:R-:W-:Y:S01]  /*5460*/  LEA.HI R4, R4, R3, RZ, 0x6 ;  /* 0x0000000304047211 */ /* 0x000fe200078f30ff */
[C---:B-1----:R-:W-:Y:S02]  /*5470*/  IMAD.SHL.U32 R11, R12.reuse, 0x8, RZ ;  /* 0x000000080c0b7824 */ /* 0x042fe400078e00ff */
[----:B------:R-:W-:Y:S01]  /*5480*/  IMAD.SHL.U32 R12, R12, 0x200, RZ ;  /* 0x000002000c0c7824 */ /* 0x000fe200078e00ff */
[----:B------:R-:W-:Y:S01]  /*5490*/  SHF.R.S32.HI R9, RZ, 0x6, R4 ;  /* 0x00000006ff097819 */ /* 0x000fe20000011404 */
[----:B------:R-:W-:Y:S01]  /*54a0*/  IMAD.MOV.U32 R3, RZ, RZ, 0x1 ;  /* 0x00000001ff037424 */ /* 0x000fe200078e00ff */
[----:B------:R-:W-:Y:S02]  /*54b0*/  LOP3.LUT R11, R11, 0x8, RZ, 0xc0, !PT ;  /* 0x000000080b0b7812 */ /* 0x000fe400078ec0ff */
[----:B------:R-:W-:Y:S01]  /*54c0*/  LOP3.LUT R12, R12, 0x200, RZ, 0xc0, !PT ;  /* 0x000002000c0c7812 */ /* 0x000fe200078ec0ff */
[----:B------:R-:W-:-:S07]  /*54d0*/  VIADD R13, R9, 0x1 ;  /* 0x00000001090d7836 */ /* 0x000fce0000000000 */
.L_x_97:
[----:B------:R-:W-:-:S03]  /*54e0*/  UMOV UR4, 0xffffffff ;  /* 0xffffffff00047882 */ /* 0x000fc60000000000 */
[----:B------:R-:W-:Y:S05]  /*54f0*/  BRA.DIV UR4, `(.L_x_87) ;  /* 0x0000000e04a87947 */ /* 0x000fea000b800000 */
[----:B------:R-:W-:-:S13]  /*5500*/  ELECT P6, URZ, PT ;  /* 0x00000000003f782f */ /* 0x000fda00038c0000 */
.L_x_108:
[----:B------:R-:W0:Y:S01]  /*5510*/  LDC R4, c[0x0][0x28c] ;  /* 0x0000a300ff047b82 */ /* 0x000e220000000800 */
[----:B------:R-:W-:Y:S01]  /*5520*/  BSSY B1, `(.L_x_88) ;  /* 0x0000038000017945 */ /* 0x000fe20003800000 */
[----:B0-----:R-:W-:-:S13]  /*5530*/  ISETP.LT.OR P6, PT, R4, 0x1, !P6 ;  /* 0x000000010400780c */ /* 0x001fda00077c1670 */
[----:B------:R-:W-:Y:S05]  /*5540*/  @P6 BRA `(.L_x_89) ;  /* 0x0000000000d46947 */ /* 0x000fea0003800000 */
[----:B------:R-:W-:Y:S02]  /*5550*/  IMAD R20, R20, 0x10, R11 ;  /* 0x0000001014147824 */ /* 0x000fe400078e020b */
[----:B------:R-:W-:Y:S02]  /*5560*/  IMAD R21, R21, 0x180, RZ ;  /* 0x0000018015157824 */ /* 0x000fe400078e02ff */
[----:B------:R-:W-:Y:S02]  /*5570*/  IMAD.MOV.U32 R24, RZ, RZ, RZ ;  /* 0x000000ffff187224 */ /* 0x000fe400078e00ff */
[----:B------:R-:W-:Y:S02]  /*5580*/  IMAD.MOV.U32 R4, RZ, RZ, R13 ;  /* 0x000000ffff047224 */ /* 0x000fe400078e000d */
[----:B------:R-:W-:Y:S02]  /*5590*/  IMAD.MOV.U32 R5, RZ, RZ, R3 ;  /* 0x000000ffff057224 */ /* 0x000fe400078e0003 */
[----:B------:R-:W-:-:S07]  /*55a0*/  IMAD.MOV.U32 R7, RZ, RZ, R8 ;  /* 0x000000ffff077224 */ /* 0x000fce00078e0008 */
.L_x_92:
[----:B------:R-:W0:Y:S01]  /*55b0*/  S2R R15, SR_CgaCtaId ;  /* 0x00000000000f7919 */ /* 0x000e220000008800 */
[----:B------:R-:W-:Y:S02]  /*55c0*/  MOV R14, 0x400 ;  /* 0x00000400000e7802 */ /* 0x000fe40000000f00 */
[----:B------:R-:W-:Y:S02]  /*55d0*/  ISETP.NE.AND P1, PT, R0, RZ, PT ;  /* 0x000000ff0000720c */ /* 0x000fe40003f25270 */
[----:B0-----:R-:W-:Y:S02]  /*55e0*/  LEA R22, R15, R14, 0x18 ;  /* 0x0000000e0f167211 */ /* 0x001fe400078ec0ff */
[----:B------:R-:W-:-:S09]  /*55f0*/  SHF.L.U32 R14, R5, 0x1f, RZ ;  /* 0x0000001f050e7819 */ /* 0x000fd200000006ff */
[----:B------:R-:W0:Y:S01]  /*5600*/  @!P1 LDC R15, c[0x0][0x500] ;  /* 0x00014000ff0f9b82 */ /* 0x000e220000000800 */
[----:B------:R-:W-:-:S04]  /*5610*/  IMAD R23, R7, 0x8, R22 ;  /* 0x0000000807177824 */ /* 0x000fc800078e0216 */
[----:B------:R-:W1:Y:S02]  /*5620*/  SYNCS.PHASECHK.TRANS64.TRYWAIT P0, [R23+URZ+0x20], R14 ;  /* 0x0000200e170075a7 */ /* 0x000e64000800017f */
[----:B-1----:R-:W-:Y:S05]  /*5630*/  @!P0 BRA `(.L_x_90) ;  /* 0x0000000c00788947 */ /* 0x002fea0003800000 */
.L_x_109:
[----:B-1----:R-:W-:Y:S01]  /*5640*/  PRMT R14, R19, 0x9910, RZ ;  /* 0x00009910130e7816 */ /* 0x002fe200000000ff */
[----:B0-----:R0:W-:Y:S03]  /*5650*/  @!P1 SYNCS.ARRIVE.TRANS64 RZ, [R23+URZ], R15 ;  /* 0x0000000f17ff99a7 */ /* 0x0011e6000800003f */
[----:B------:R-:W-:-:S13]  /*5660*/  ISETP.NE.AND P0, PT, R14, 0x2, PT ;  /* 0x000000020e00780c */ /* 0x000fda0003f05270 */
[----:B0-----:R-:W-:Y:S05]  /*5670*/  @P0 BRA `(.L_x_91) ;  /* 0x0000000000040947 */ /* 0x001fea0003800000 */
[----:B------:R-:W-:Y:S01]  /*5680*/  BPT.TRAP 0x1 ;  /* 0x000000040000795c */ /* 0x000fe20000300000 */
.L_x_91:
[----:B------:R-:W-:Y:S01]  /*5690*/  IMAD R15, R7, 0xc000, R22 ;  /* 0x0000c000070f7824 */ /* 0x000fe200078e0216 */
[----:B------:R-:W-:Y:S01]  /*56a0*/  R2UR UR9, R23 ;  /* 0x00000000170972ca */ /* 0x000fe200000e0000 */
[----:B------:R-:W-:Y:S01]  /*56b0*/  IMAD R14, R7, 0x400, R12 ;  /* 0x00000400070e7824 */ /* 0x000fe200078e020c */
[----:B------:R-:W-:Y:S01]  /*56c0*/  UIADD3 UR4, UP0, UR20, 0xf0, URZ ;  /* 0x000000f014047890 */ /* 0x000fe2000ff1e03f */
[----:B------:R-:W-:Y:S01]  /*56d0*/  VIADD R4, R4, 0xffffffff ;  /* 0xffffffff04047836 */ /* 0x000fe20000000000 */
[----:B------:R-:W-:Y:S01]  /*56e0*/  R2UR UR5, R15 ;  /* 0x000000000f0572ca */ /* 0x000fe200000e0000 */
[----:B------:R-:W-:Y:S01]  /*56f0*/  IMAD R14, R14, 0x2, R22 ;  /* 0x000000020e0e7824 */ /* 0x000fe200078e0216 */
[----:B------:R-:W-:Y:S01]  /*5700*/  R2UR UR11, R21 ;  /* 0x00000000150b72ca */ /* 0x000fe200000e0000 */
[----:B------:R-:W-:Y:S01]  /*5710*/  UIADD3 UR22, UP1, UR20, 0x1f0, URZ ;  /* 0x000001f014167890 */ /* 0x000fe2000ff3e03f */
[----:B------:R-:W-:Y:S01]  /*5720*/  R2UR UR10, R24 ;  /* 0x00000000180a72ca */ /* 0x000fe200000e0000 */
[----:B------:R-:W-:Y:S01]  /*5730*/  VIADD R7, R7, 0x1 ;  /* 0x0000000107077836 */ /* 0x000fe20000000000 */
[----:B------:R-:W-:Y:S01]  /*5740*/  R2UR UR8, R14 ;  /* 0x000000000e0872ca */ /* 0x000fe200000e0000 */
[----:B------:R-:W-:Y:S01]  /*5750*/  UIADD3.X UR23, URZ, UR21, URZ, UP1, !UPT ;  /* 0x000000153f177290 */ /* 0x000fe20008ffe43f */
[----:B------:R-:W-:Y:S01]  /*5760*/  R2UR UR12, R6 ;  /* 0x00000000060c72ca */ /* 0x000fe200000e0000 */
[----:B------:R-:W-:Y:S01]  /*5770*/  UMOV UR6, 0x0 ;  /* 0x0000000000067882 */ /* 0x000fe20000000000 */
[----:B------:R-:W-:Y:S01]  /*5780*/  R2UR UR18, R20 ;  /* 0x00000000141272ca */ /* 0x000fe200000e0000 */
[----:B------:R-:W-:Y:S01]  /*5790*/  UMOV UR7, 0x10000000 ;  /* 0x1000000000077882 */ /* 0x000fe20000000000 */
[----:B------:R-:W-:Y:S01]  /*57a0*/  ISETP.GT.AND P1, PT, R4, 0x1, PT ;  /* 0x000000010400780c */ /* 0x000fe20003f24270 */
[----:B------:R-:W-:Y:S01]  /*57b0*/  UIADD3 UR13, UR5, 0x100, URZ ;  /* 0x00000100050d7890 */ /* 0x000fe2000fffe03f */
[C---:B------:R-:W-:Y:S01]  /*57c0*/  ISETP.NE.AND P0, PT, R7.reuse, 0x4, PT ;  /* 0x000000040700780c */ /* 0x040fe20003f05270 */
[----:B------:R-:W-:Y:S01]  /*57d0*/  UIADD3.X UR5, URZ, UR21, URZ, UP0, !UPT ;  /* 0x000000153f057290 */ /* 0x000fe200087fe43f */
[----:B------:R-:W-:Y:S01]  /*57e0*/  VIADD R24, R24, 0x40 ;  /* 0x0000004018187836 */ /* 0x000fe20000000000 */
[----:B------:R-:W-:Y:S01]  /*57f0*/  UMOV UR19, 0x30000 ;  /* 0x0003000000137882 */ /* 0x000fe20000000000 */
[----:B------:R-:W-:Y:S01]  /*5800*/  SEL R14, RZ, 0x1, P0 ;  /* 0x00000001ff0e7807 */ /* 0x000fe20000000000 */
[----:B------:R-:W-:Y:S01]  /*5810*/  UIADD3 UR14, UR8, 0x30100, URZ ;  /* 0x00030100080e7890 */ /* 0x000fe2000fffe03f */
[----:B------:R-:W-:-:S02]  /*5820*/  SEL R7, R7, RZ, P0 ;  /* 0x000000ff07077207 */ /* 0x000fc40000000000 */
[----:B------:R-:W-:Y:S01]  /*5830*/  UMOV UR8, UR13 ;  /* 0x0000000d00087c82 */ /* 0x000fe20008000000 */
[----:B------:R-:W-:Y:S01]  /*5840*/  LOP3.LUT R5, R5, R14, RZ, 0x3c, !PT ;  /* 0x0000000e05057212 */ /* 0x000fe200078e3cff */
[----:B------:R0:W-:Y:S02]  /*5850*/  UTMALDG.3D [UR8], [UR4], desc[UR6] ;  /* 0x00000608040075b4 */ /* 0x0001e40008011000 */
[----:B0-----:R-:W-:Y:S01]  /*5860*/  UMOV UR8, UR14 ;  /* 0x0000000e00087c82 */ /* 0x001fe20008000000 */
[----:B------:R-:W-:Y:S02]  /*5870*/  UMOV UR11, UR18 ;  /* 0x00000012000b7c82 */ /* 0x000fe40008000000 */
[----:B------:R0:W-:Y:S02]  /*5880*/  UTMALDG.3D.MULTICAST [UR8], [UR22], UR19, desc[UR6] ;  /* 0x00000608160073b4 */ /* 0x0001e40008011813 */
[----:B0-----:R-:W-:Y:S05]  /*5890*/  @P1 BRA `(.L_x_92) ;  /* 0xfffffffc00441947 */ /* 0x001fea000383ffff */
.L_x_89:
[----:B------:R-:W-:Y:S05]  /*58a0*/  BSYNC B1 ;  /* 0x0000000000017941 */ /* 0x000fea0003800000 */
.L_x_88:
[----:B------:R-:W-:Y:S01]  /*58b0*/  LOP3.LUT P1, RZ, R10, 0xff, RZ, 0xc0, !PT ;  /* 0x000000ff0aff7812 */ /* 0x000fe2000782c0ff */
[----:B------:R-:W-:Y:S01]  /*58c0*/  IMAD.IADD R8, R9, 0x1, R8 ;  /* 0x0000000109087824 */ /* 0x000fe200078e0208 */
[----:B------:R-:W-:Y:S01]  /*58d0*/  IADD3 R16, P2, R16, UR36, RZ ;  /* 0x0000002410107c10 */ /* 0x000fe2000ff5e0ff */
[----:B------:R-:W-:Y:S01]  /*58e0*/  ULDC.64 UR4, c[0x0][0x650] ;  /* 0x0001940000047ab9 */ /* 0x000fe20000000a00 */
[----:B------:R-:W-:Y:S01]  /*58f0*/  BSSY B1, `(.L_x_93) ;  /* 0x000006d000017945 */ /* 0x000fe20003800000 */
[----:B------:R-:W-:Y:S01]  /*5900*/  IMAD.MOV.U32 R21, RZ, RZ, -0x1 ;  /* 0xffffffffff157424 */ /* 0x000fe200078e00ff */
[----:B------:R-:W-:Y:S01]  /*5910*/  SHF.R.U32.HI R4, RZ, 0x2, R8 ;  /* 0x00000002ff047819 */ /* 0x000fe20000011608 */
[----:B------:R-:W-:Y:S01]  /*5920*/  IMAD.MOV.U32 R20, RZ, RZ, -0x1 ;  /* 0xffffffffff147424 */ /* 0x000fe200078e00ff */
[----:B------:R-:W-:Y:S02]  /*5930*/  ISETP.GT.U32.AND P0, PT, R8, 0x3, PT ;  /* 0x000000030800780c */ /* 0x000fe40003f04070 */
[----:B------:R-:W-:-:S02]  /*5940*/  LOP3.LUT R4, R4, 0x1, RZ, 0xc0, !PT ;  /* 0x0000000104047812 */ /* 0x000fc400078ec0ff */
[----:B------:R-:W-:Y:S01]  /*5950*/  ISETP.LT.U32.AND P0, PT, R9, 0x4, P0 ;  /* 0x000000040900780c */ /* 0x000fe20000701070 */
[----:B------:R-:W0:Y:S01]  /*5960*/  @P1 S2R R6, SR_CgaCtaId ;  /* 0x0000000000061919 */ /* 0x000e220000008800 */
[----:B------:R-:W-:Y:S02]  /*5970*/  @P1 MOV R5, 0x400 ;  /* 0x0000040000051802 */ /* 0x000fe40000000f00 */
[----:B------:R-:W-:Y:S02]  /*5980*/  IADD3.X R17, R17, UR40, RZ, P2, !PT ;  /* 0x0000002811117c10 */ /* 0x000fe400097fe4ff */
[----:B------:R-:W-:Y:S02]  /*5990*/  ISETP.GE.U32.AND P2, PT, R16, UR4, PT ;  /* 0x0000000410007c0c */ /* 0x000fe4000bf46070 */
[----:B------:R-:W-:Y:S02]  /*59a0*/  LOP3.LUT R8, R8, 0x3, RZ, 0xc0, !PT ;  /* 0x0000000308087812 */ /* 0x000fe400078ec0ff */
[----:B------:R-:W-:-:S02]  /*59b0*/  PRMT R10, RZ, 0x7610, R10 ;  /* 0x00007610ff0a7816 */ /* 0x000fc4000000000a */
[----:B0-----:R-:W-:Y:S01]  /*59c0*/  @P1 LEA R5, R6, R5, 0x18 ;  /* 0x0000000506051211 */ /* 0x001fe200078ec0ff */
[----:B------:R-:W-:-:S03]  /*59d0*/  IMAD.MOV.U32 R6, RZ, RZ, -0x1 ;  /* 0xffffffffff067424 */ /* 0x000fc600078e00ff */
[----:B------:R0:W-:Y:S01]  /*59e0*/  @P1 SYNCS.ARRIVE.TRANS64.A1T0 RZ, [R5+URZ+0x58], RZ ;  /* 0x000058ff05ff19a7 */ /* 0x0001e2000810003f */
[----:B------:R-:W-:Y:S02]  /*59f0*/  ISETP.NE.U32.AND P1, PT, R4, 0x1, PT ;  /* 0x000000010400780c */ /* 0x000fe40003f25070 */
[----:B------:R-:W-:Y:S02]  /*5a00*/  SEL R4, RZ, 0x1, !P0 ;  /* 0x00000001ff047807 */ /* 0x000fe40004000000 */
[----:B------:R-:W-:Y:S02]  /*5a10*/  ISETP.GE.U32.AND.EX P0, PT, R17, UR5, PT, P2 ;  /* 0x0000000511007c0c */ /* 0x000fe4000bf06120 */
[----:B------:R-:W-:-:S04]  /*5a20*/  ISETP.GT.U32.AND P1, PT, R9, 0x3, !P1 ;  /* 0x000000030900780c */ /* 0x000fc80004f24070 */
[----:B0-----:R-:W-:-:S04]  /*5a30*/  SEL R5, RZ, 0x1, !P1 ;  /* 0x00000001ff057807 */ /* 0x001fc80004800000 */
[--C-:B------:R-:W-:Y:S02]  /*5a40*/  LOP3.LUT R3, R5, R3, R4.reuse, 0x96, !PT ;  /* 0x0000000305037212 */ /* 0x100fe400078e9604 */
[----:B------:R-:W-:Y:S01]  /*5a50*/  PRMT R4, RZ, 0x7610, R4 ;  /* 0x00007610ff047816 */ /* 0x000fe20000000004 */
[----:B------:R-:W-:Y:S06]  /*5a60*/  @P0 BRA `(.L_x_94) ;  /* 0x0000000400540947 */ /* 0x000fec0003800000 */
[----:B------:R-:W0:Y:S01]  /*5a70*/  S2R R15, SR_CTAID.X ;  /* 0x00000000000f7919 */ /* 0x000e220000002500 */
[----:B------:R-:W-:Y:S01]  /*5a80*/  ULDC.64 UR4, c[0x0][0x628] ;  /* 0x00018a0000047ab9 */ /* 0x000fe20000000a00 */
[----:B------:R-:W-:Y:S01]  /*5a90*/  ULDC UR7, c[0x0][0x630] ;  /* 0x00018c0000077ab9 */ /* 0x000fe20000000800 */
[----:B------:R-:W-:Y:S01]  /*5aa0*/  ISETP.NE.U32.AND P0, PT, RZ, UR4, PT ;  /* 0x00000004ff007c0c */ /* 0x000fe2000bf05070 */
[----:B------:R-:W1:Y:S01]  /*5ab0*/  S2R R20, SR_CTAID.Y ;  /* 0x0000000000147919 */ /* 0x000e620000002600 */
[----:B------:R-:W-:Y:S01]  /*5ac0*/  ULDC UR8, c[0x0][0x150] ;  /* 0x0000540000087ab9 */ /* 0x000fe20000000800 */
[----:B------:R-:W-:Y:S01]  /*5ad0*/  IMAD.MOV.U32 R4, RZ, RZ, R16 ;  /* 0x000000ffff047224 */ /* 0x000fe200078e0010 */
[----:B------:R-:W-:Y:S01]  /*5ae0*/  ISETP.NE.AND.EX P0, PT, RZ, UR5, PT, P0 ;  /* 0x00000005ff007c0c */ /* 0x000fe2000bf05300 */
[----:B------:R-:W-:Y:S01]  /*5af0*/  IMAD.MOV.U32 R5, RZ, RZ, R17 ;  /* 0x000000ffff057224 */ /* 0x000fe200078e0011 */
[----:B0-----:R-:W-:-:S11]  /*5b00*/  I2FP.F32.U32 R22, R15 ;  /* 0x0000000f00167245 */ /* 0x001fd60000201000 */
[----:B------:R-:W-:Y:S05]  /*5b10*/  @!P0 BRA `(.L_x_95) ;  /* 0x0000000000288947 */ /* 0x000fea0003800000 */
[----:B------:R-:W-:Y:S02]  /*5b20*/  ULDC UR6, c[0x0][0x634] ;  /* 0x00018d0000067ab9 */ /* 0x000fe40000000800 */
[----:B------:R-:W-:-:S05]  /*5b30*/  IADD3 R5, P0, R16, UR6, RZ ;  /* 0x0000000610057c10 */ /* 0x000fca000ff1e0ff */
[----:B------:R-:W-:-:S04]  /*5b40*/  IMAD.X R21, RZ, RZ, R17, P0 ;  /* 0x000000ffff157224 */ /* 0x000fc800000e0611 */
[----:B------:R-:W-:-:S04]  /*5b50*/  IMAD.WIDE.U32 R6, R21, UR4, RZ ;  /* 0x0000000415067c25 */ /* 0x000fc8000f8e00ff */
[----:B------:R-:W-:-:S04]  /*5b60*/  IMAD.WIDE.U32 R6, P0, R5, UR5, R6 ;  /* 0x0000000505067c25 */ /* 0x000fc8000f800006 */
[----:B------:R-:W-:-:S04]  /*5b70*/  IMAD.WIDE.U32 R4, R5, UR4, RZ ;  /* 0x0000000405047c25 */ /* 0x000fc8000f8e00ff */
[----:B------:R-:W-:Y:S01]  /*5b80*/  IMAD.MOV.U32 R4, RZ, RZ, R7 ;  /* 0x000000ffff047224 */ /* 0x000fe200078e0007 */
[----:B------:R-:W-:Y:S01]  /*5b90*/  IADD3 RZ, P1, R5, R6, RZ ;  /* 0x0000000605ff7210 */ /* 0x000fe20007f3e0ff */
[----:B------:R-:W-:-:S04]  /*5ba0*/  IMAD.X R5, RZ, RZ, RZ, P0 ;  /* 0x000000ffff057224 */ /* 0x000fc800000e06ff */
[----:B------:R-:W-:-:S08]  /*5bb0*/  IMAD.WIDE.U32.X R4, R21, UR5, R4, P1 ;  /* 0x0000000515047c25 */ /* 0x000fd000088e0404 */
.L_x_95:
[--C-:B------:R-:W-:Y:S01]  /*5bc0*/  SHF.R.U64 R14, R4, UR7, R5.reuse ;  /* 0x00000007040e7c19 */ /* 0x100fe20008001205 */
[----:B------:R-:W-:Y:S01]  /*5bd0*/  FMUL R22, R22, UR8 ;  /* 0x0000000816167c20 */ /* 0x000fe20008400000 */
[----:B------:R-:W-:Y:S01]  /*5be0*/  SHF.R.U32.HI R4, RZ, UR7, R5 ;  /* 0x00000007ff047c19 */ /* 0x000fe20008011605 */
[----:B------:R-:W0:Y:S01]  /*5bf0*/  LDC R6, c[0x0][0x144] ;  /* 0x00005100ff067b82 */ /* 0x000e220000000800 */
[----:B------:R-:W-:Y:S01]  /*5c00*/  IADD3 R5, P0, RZ, -R14, RZ ;  /* 0x8000000eff057210 */ /* 0x000fe20007f1e0ff */
[----:B------:R-:W-:Y:S01]  /*5c10*/  ULDC UR6, c[0x0][0x154] ;  /* 0x0000550000067ab9 */ /* 0x000fe20000000800 */
[----:B-1----:R-:W-:Y:S01]  /*5c20*/  I2FP.F32.U32 R7, R20 ;  /* 0x0000001400077245 */ /* 0x002fe20000201000 */
[----:B------:R-:W1:Y:S01]  /*5c30*/  F2I.U32.TRUNC.NTZ R22, R22 ;  /* 0x0000001600167305 */ /* 0x000e62000020f000 */
[----:B------:R-:W-:Y:S01]  /*5c40*/  ULDC.64 UR4, c[0x0][0x620] ;  /* 0x0001880000047ab9 */ /* 0x000fe20000000a00 */
[----:B------:R-:W-:Y:S01]  /*5c50*/  IMAD.X R4, RZ, RZ, ~R4, P0 ;  /* 0x000000ffff047224 */ /* 0x000fe200000e0e04 */
[----:B------:R-:W-:Y:S01]  /*5c60*/  ISETP.NE.AND P2, PT, R2, 0x1, PT ;  /* 0x000000010200780c */ /* 0x000fe20003f45270 */
[----:B------:R-:W-:Y:S01]  /*5c70*/  FMUL R23, R7, UR6 ;  /* 0x0000000607177c20 */ /* 0x000fe20008400000 */
[----:B------:R-:W2:Y:S01]  /*5c80*/  LDC R25, c[0x0][0x148] ;  /* 0x00005200ff197b82 */ /* 0x000ea20000000800 */
[----:B------:R-:W-:Y:S01]  /*5c90*/  IMAD R4, R4, UR4, RZ ;  /* 0x0000000404047c24 */ /* 0x000fe2000f8e02ff */
[----:B------:R-:W-:-:S02]  /*5ca0*/  ULDC.64 UR6, c[0x0][0x640] ;  /* 0x0001900000067ab9 */ /* 0x000fc40000000a00 */
[----:B------:R-:W-:Y:S01]  /*5cb0*/  ISETP.NE.U32.AND P0, PT, RZ, UR6, PT ;  /* 0x00000006ff007c0c */ /* 0x000fe2000bf05070 */
[----:B------:R-:W3:Y:S01]  /*5cc0*/  F2I.U32.TRUNC.NTZ R23, R23 ;  /* 0x0000001700177305 */ /* 0x000ee2000020f000 */
[C---:B------:R-:W-:Y:S02]  /*5cd0*/  IMAD R7, R5.reuse, UR5, R4 ;  /* 0x0000000505077c24 */ /* 0x040fe4000f8e0204 */
[----:B------:R-:W-:Y:S01]  /*5ce0*/  IMAD.WIDE.U32 R4, R5, UR4, R16 ;  /* 0x0000000405047c25 */ /* 0x000fe2000f8e0010 */
[----:B------:R-:W-:Y:S01]  /*5cf0*/  ULDC UR4, c[0x0][0x618] ;  /* 0x0001860000047ab9 */ /* 0x000fe20000000800 */
[----:B------:R-:W-:Y:S02]  /*5d00*/  ISETP.NE.AND.EX P0, PT, RZ, UR7, PT, P0 ;  /* 0x00000007ff007c0c */ /* 0x000fe4000bf05300 */
[----:B------:R-:W-:Y:S02]  /*5d10*/  IMAD.IADD R5, R5, 0x1, R7 ;  /* 0x0000000105057824 */ /* 0x000fe400078e0207 */
[----:B-1----:R-:W-:-:S03]  /*5d20*/  IMAD.MOV R22, RZ, RZ, -R22 ;  /* 0x000000ffff167224 */ /* 0x002fc600078e0a16 */
[----:B------:R-:W-:Y:S01]  /*5d30*/  SHF.R.U64 R21, R4, UR4, R5 ;  /* 0x0000000404157c19 */ /* 0x000fe20008001205 */
[----:B0-----:R-:W-:Y:S01]  /*5d40*/  IMAD R15, R6, R22, R15 ;  /* 0x00000016060f7224 */ /* 0x001fe200078e020f */
[----:B------:R-:W-:Y:S01]  /*5d50*/  SHF.R.U32.HI R4, RZ, UR4, R5 ;  /* 0x00000004ff047c19 */ /* 0x000fe20008011605 */
[----:B------:R-:W-:Y:S01]  /*5d60*/  ULDC UR4, c[0x0][0x608] ;  /* 0x0001820000047ab9 */ /* 0x000fe20000000800 */
[----:B---3--:R-:W-:Y:S02]  /*5d70*/  IMAD.MOV R6, RZ, RZ, -R23 ;  /* 0x000000ffff067224 */ /* 0x008fe400078e0a17 */
[--C-:B------:R-:W-:Y:S02]  /*5d80*/  SHF.R.U64 R22, R21, UR4, R4.reuse ;  /* 0x0000000415167c19 */ /* 0x100fe40008001204 */
[----:B------:R-:W-:Y:S01]  /*5d90*/  SHF.R.U32.HI R5, RZ, UR4, R4 ;  /* 0x00000004ff057c19 */ /* 0x000fe20008011604 */
[----:B------:R-:W-:Y:S01]  /*5da0*/  ULDC UR4, c[0x0][0x658] ;  /* 0x0001960000047ab9 */ /* 0x000fe20000000800 */
[----:B--2---:R-:W-:-:S02]  /*5db0*/  @P2 IMAD R15, R25, R6, R20 ;  /* 0x00000006190f2224 */ /* 0x004fc400078e0214 */
[--C-:B------:R-:W-:Y:S02]  /*5dc0*/  SHF.R.U64 R20, R22, UR4, R5.reuse ;  /* 0x0000000416147c19 */ /* 0x100fe40008001205 */
[----:B------:R-:W-:-:S03]  /*5dd0*/  SHF.R.U32.HI R23, RZ, UR4, R5 ;  /* 0x00000004ff177c19 */ /* 0x000fc60008011605 */
[----:B------:R-:W-:Y:S02]  /*5de0*/  IMAD.MOV.U32 R6, RZ, RZ, R20 ;  /* 0x000000ffff067224 */ /* 0x000fe400078e0014 */
[----:B------:R-:W-:Y:S01]  /*5df0*/  IMAD.MOV.U32 R5, RZ, RZ, R23 ;  /* 0x000000ffff057224 */ /* 0x000fe200078e0017 */
[----:B------:R-:W-:Y:S06]  /*5e00*/  @!P0 BRA `(.L_x_96) ;  /* 0x00000000002c8947 */ /* 0x000fec0003800000 */
        /* <DEDUP_REMOVED lines=9> */
[----:B------:R-:W-:-:S04]  /*5ea0*/  IMAD.WIDE.U32.X R4, R23, UR7, R4, P1 ;  /* 0x0000000717047c25 */ /* 0x000fc800088e0404 */
[----:B------:R-:W-:-:S07]  /*5eb0*/  IMAD.MOV.U32 R6, RZ, RZ, R4 ;  /* 0x000000ffff067224 */ /* 0x000fce00078e0004 */
.L_x_96:
[----:B------:R-:W-:Y:S01]  /*5ec0*/  ULDC UR4, c[0x0][0x648] ;  /* 0x0001920000047ab9 */ /* 0x000fe20000000800 */
[----:B------:R-:W-:Y:S01]  /*5ed0*/  LOP3.LUT R4, R22, UR16, RZ, 0xc0, !PT ;  /* 0x0000001016047c12 */ /* 0x000fe2000f8ec0ff */
[----:B------:R-:W-:Y:S01]  /*5ee0*/  ULDC UR5, c[0x0][0x610] ;  /* 0x0001840000057ab9 */ /* 0x000fe20000000800 */
[----:B------:R-:W-:Y:S01]  /*5ef0*/  SHF.R.U64 R5, R6, UR4, R5 ;  /* 0x0000000406057c19 */ /* 0x000fe20008001205 */
[----:B------:R-:W-:Y:S01]  /*5f00*/  ULDC UR4, c[0x0][0x638] ;  /* 0x00018e0000047ab9 */ /* 0x000fe20000000800 */
[----:B------:R-:W-:-:S03]  /*5f10*/  LOP3.LUT R21, R21, UR15, RZ, 0xc0, !PT ;  /* 0x0000000f15157c12 */ /* 0x000fc6000f8ec0ff */
[----:B------:R-:W-:Y:S02]  /*5f20*/  IMAD.MOV R7, RZ, RZ, -R5 ;  /* 0x000000ffff077224 */ /* 0x000fe400078e0a05 */
[----:B------:R-:W-:Y:S02]  /*5f30*/  IMAD R4, R5, UR17, R4 ;  /* 0x0000001105047c24 */ /* 0x000fe4000f8e0204 */
[----:B------:R-:W-:Y:S01]  /*5f40*/  IMAD R20, R7, UR4, R20 ;  /* 0x0000000407147c24 */ /* 0x000fe2000f8e0214 */
[----:B------:R-:W-:Y:S01]  /*5f50*/  ULDC UR4, c[0x0][0x600] ;  /* 0x0001800000047ab9 */ /* 0x000fe20000000800 */
[----:B------:R-:W-:Y:S02]  /*5f60*/  IMAD R15, R4, UR5, R15 ;  /* 0x00000005040f7c24 */ /* 0x000fe4000f8e020f */
[----:B------:R-:W-:Y:S02]  /*5f70*/  IMAD R6, R20, UR4, R21 ;  /* 0x0000000414067c24 */ /* 0x000fe4000f8e0215 */
[----:B------:R-:W-:-:S03]  /*5f80*/  IMAD.MOV.U32 R4, RZ, RZ, 0x1 ;  /* 0x00000001ff047424 */ /* 0x000fc600078e00ff */
[----:B------:R-:W-:Y:S02]  /*5f90*/  SEL R20, R6, R15, !P2 ;  /* 0x0000000f06147207 */ /* 0x000fe40005000000 */
[----:B------:R-:W-:Y:S01]  /*5fa0*/  SEL R21, R15, R6, !P2 ;  /* 0x000000060f157207 */ /* 0x000fe20005000000 */
[----:B------:R-:W-:-:S07]  /*5fb0*/  IMAD.MOV.U32 R6, RZ, RZ, R14 ;  /* 0x000000ffff067224 */ /* 0x000fce00078e000e */
.L_x_94:
[----:B------:R-:W-:Y:S05]  /*5fc0*/  BSYNC B1 ;  /* 0x0000000000017941 */ /* 0x000fea0003800000 */
.L_x_93:
[----:B------:R-:W-:-:S13]  /*5fd0*/  LOP3.LUT P0, RZ, R4, 0xff, RZ, 0xc0, !PT ;  /* 0x000000ff04ff7812 */ /* 0x000fda000780c0ff */
[----:B------:R-:W-:Y:S05]  /*5fe0*/  @P0 BRA `(.L_x_97) ;  /* 0xfffffff4003c0947 */ /* 0x000fea000383ffff */
[----:B------:R-:W-:Y:S05]  /*5ff0*/  BSYNC B0 ;  /* 0x0000000000007941 */ /* 0x000fea0003800000 */
.L_x_86:
[----:B------:R-:W-:-:S03]  /*6000*/  UMOV UR4, 0xffffffff ;  /* 0xffffffff00047882 */ /* 0x000fc60000000000 */
[----:B------:R-:W-:Y:S05]  /*6010*/  BRA.DIV UR4, `(.L_x_98) ;  /* 0x0000000604147947 */ /* 0x000fea000b800000 */
[----:B------:R-:W-:-:S13]  /*6020*/  ELECT P6, URZ, PT ;  /* 0x00000000003f782f */ /* 0x000fda00038c0000 */
.L_x_112:
[----:B------:R-:W-:Y:S04]  /*6030*/  BSSY B0, `(.L_x_99) ;  /* 0x000002b000007945 */ /* 0x000fe80003800000 */
[----:B------:R-:W-:Y:S05]  /*6040*/  @!P6 BRA `(.L_x_100) ;  /* 0x0000000000a4e947 */ /* 0x000fea0003800000 */
[----:B------:R-:W-:-:S04]  /*6050*/  LOP3.LUT R18, R18, 0x2, RZ, 0xfc, !PT ;  /* 0x0000000212127812 */ /* 0x000fc800078efcff */
[----:B------:R-:W-:-:S13]  /*6060*/  ISETP.NE.AND P0, PT, R18, 0x3, PT ;  /* 0x000000031200780c */ /* 0x000fda0003f05270 */
[----:B------:R-:W-:Y:S05]  /*6070*/  @!P0 BRA `(.L_x_101) ;  /* 0x0000000000048947 */ /* 0x000fea0003800000 */
[----:B------:R-:W-:Y:S01]  /*6080*/  BPT.TRAP 0x1 ;  /* 0x000000040000795c */ /* 0x000fe20000300000 */
.L_x_101:
[----:B------:R-:W0:Y:S01]  /*6090*/  S2R R5, SR_CgaCtaId ;  /* 0x0000000000057919 */ /* 0x000e220000008800 */
[----:B------:R-:W-:Y:S02]  /*60a0*/  MOV R0, 0x400 ;  /* 0x0000040000007802 */ /* 0x000fe40000000f00 */
[----:B------:R-:W-:Y:S02]  /*60b0*/  SHF.L.U32 R2, R3, 0x1f, RZ ;  /* 0x0000001f03027819 */ /* 0x000fe400000006ff */
[----:B0-----:R-:W-:-:S05]  /*60c0*/  LEA R5, R5, R0, 0x18 ;  /* 0x0000000005057211 */ /* 0x001fca00078ec0ff */
[----:B------:R-:W-:-:S04]  /*60d0*/  VIADD R5, R5, 0x20 ;  /* 0x0000002005057836 */ /* 0x000fc80000000000 */
[C---:B------:R-:W-:Y:S02]  /*60e0*/  IMAD R7, R8.reuse, 0x8, R5 ;  /* 0x0000000808077824 */ /* 0x040fe400078e0205 */
[----:B------:R-:W-:Y:S02]  /*60f0*/  VIADD R8, R8, 0x1 ;  /* 0x0000000108087836 */ /* 0x000fe40000000000 */
[----:B------:R-:W0:Y:S03]  /*6100*/  SYNCS.PHASECHK.TRANS64.TRYWAIT P0, [R7+URZ], R2 ;  /* 0x00000002070075a7 */ /* 0x000e26000800017f */
[----:B------:R-:W-:-:S04]  /*6110*/  ISETP.NE.AND P1, PT, R8, 0x4, PT ;  /* 0x000000040800780c */ /* 0x000fc80003f25270 */
[----:B------:R-:W-:Y:S02]  /*6120*/  SEL R0, RZ, 0x1, P1 ;  /* 0x00000001ff007807 */ /* 0x000fe40000800000 */
[----:B------:R-:W-:Y:S02]  /*6130*/  SEL R8, R8, RZ, P1 ;  /* 0x000000ff08087207 */ /* 0x000fe40000800000 */
[----:B------:R-:W-:-:S03]  /*6140*/  LOP3.LUT R9, R3, R0, RZ, 0x3c, !PT ;  /* 0x0000000003097212 */ /* 0x000fc600078e3cff */
[----:B------:R-:W-:Y:S01]  /*6150*/  IMAD R6, R8, 0x8, R5 ;  /* 0x0000000808067824 */ /* 0x000fe200078e0205 */
[----:B------:R-:W-:Y:S01]  /*6160*/  SHF.L.U32 R3, R9, 0x1f, RZ ;  /* 0x0000001f09037819 */ /* 0x000fe200000006ff */
[----:B0-----:R-:W-:Y:S06]  /*6170*/  @!P0 BRA `(.L_x_102) ;  /* 0x0000000000dc8947 */ /* 0x001fec0003800000 */
.L_x_113:
[----:B------:R-:W1:Y:S01]  /*6180*/  SYNCS.PHASECHK.TRANS64.TRYWAIT P0, [R6+URZ], R3 ;  /* 0x00000003060075a7 */ /* 0x000e62000800017f */
[----:B------:R-:W-:-:S05]  /*6190*/  VIADD R0, R8, 0x1 ;  /* 0x0000000108007836 */ /* 0x000fca0000000000 */
[----:B------:R-:W-:-:S04]  /*61a0*/  ISETP.NE.AND P1, PT, R0, 0x4, PT ;  /* 0x000000040000780c */ /* 0x000fc80003f25270 */
[----:B0-----:R-:W-:Y:S02]  /*61b0*/  SEL R2, RZ, 0x1, P1 ;  /* 0x00000001ff027807 */ /* 0x001fe40000800000 */
[----:B------:R-:W-:Y:S02]  /*61c0*/  SEL R0, R0, RZ, P1 ;  /* 0x000000ff00007207 */ /* 0x000fe40000800000 */
[----:B------:R-:W-:-:S03]  /*61d0*/  LOP3.LUT R9, R9, R2, RZ, 0x3c, !PT ;  /* 0x0000000209097212 */ /* 0x000fc600078e3cff */
[----:B------:R-:W-:Y:S01]  /*61e0*/  IMAD R7, R0, 0x8, R5 ;  /* 0x0000000800077824 */ /* 0x000fe200078e0205 */
[----:B------:R-:W-:Y:S01]  /*61f0*/  SHF.L.U32 R4, R9, 0x1f, RZ ;  /* 0x0000001f09047819 */ /* 0x000fe200000006ff */
[----:B-1----:R-:W-:Y:S06]  /*6200*/  @!P0 BRA `(.L_x_103) ;  /* 0x0000000000cc8947 */ /* 0x002fec0003800000 */
.L_x_114:
[----:B------:R-:W1:Y:S01]  /*6210*/  SYNCS.PHASECHK.TRANS64.TRYWAIT P0, [R7+URZ], R4 ;  /* 0x00000004070075a7 */ /* 0x000e62000800017f */
[----:B------:R-:W-:-:S05]  /*6220*/  VIADD R0, R0, 0x1 ;  /* 0x0000000100007836 */ /* 0x000fca0000000000 */
[----:B------:R-:W-:-:S04]  /*6230*/  ISETP.NE.AND P1, PT, R0, 0x4, PT ;  /* 0x000000040000780c */ /* 0x000fc80003f25270 */
[----:B------:R-:W-:Y:S02]  /*6240*/  SEL R2, RZ, 0x1, P1 ;  /* 0x00000001ff027807 */ /* 0x000fe40000800000 */
[----:B------:R-:W-:Y:S02]  /*6250*/  SEL R0, R0, RZ, P1 ;  /* 0x000000ff00007207 */ /* 0x000fe40000800000 */
[----:B------:R-:W-:Y:S01]  /*6260*/  LOP3.LUT R2, R9, R2, RZ, 0x3c, !PT ;  /* 0x0000000209027212 */ /* 0x000fe200078e3cff */
[----:B-1----:R-:W-:Y:S06]  /*6270*/  @!P0 BRA `(.L_x_104) ;  /* 0x0000000000c48947 */ /* 0x002fec0003800000 */
.L_x_115:
[----:B------:R-:W-:Y:S01]  /*6280*/  IMAD R5, R0, 0x8, R5 ;  /* 0x0000000800057824 */ /* 0x000fe200078e0205 */
[----:B------:R-:W-:-:S07]  /*6290*/  SHF.L.U32 R0, R2, 0x1f, RZ ;  /* 0x0000001f02007819 */ /* 0x000fce00000006ff */
.L_x_105:
[----:B--2---:R2:W3:Y:S02]  /*62a0*/  SYNCS.PHASECHK.TRANS64.TRYWAIT P0, [R5+URZ], R0 ;  /* 0x00000000050075a7 */ /* 0x0044e4000800017f */
[----:B---3--:R-:W-:Y:S05]  /*62b0*/  @!P0 NANOSLEEP.SYNCS 0x989680 ;  /* 0x009896800000895d */ /* 0x008fea0003900000 */
[----:B------:R-:W3:Y:S02]  /*62c0*/  @!P0 SYNCS.PHASECHK.TRANS64 P0, [R5+URZ], R0 ;  /* 0x00000000050085a7 */ /* 0x000ee4000800007f */
[----:B---3--:R-:W-:Y:S05]  /*62d0*/  @!P0 BRA `(.L_x_105) ;  /* 0xfffffffc00f08947 */ /* 0x008fea000383ffff */
.L_x_100:
[----:B------:R-:W-:Y:S05]  /*62e0*/  BSYNC B0 ;  /* 0x0000000000007941 */ /* 0x000fea0003800000 */
.L_x_99:
[----:B------:R-:W-:Y:S05]  /*62f0*/  EXIT ;  /* 0x000000000000794d */ /* 0x000fea0003800000 */
.L_x_21:
[----:B-1----:R1:W2:Y:S02]  /*6300*/  SYNCS.PHASECHK.TRANS64.TRYWAIT P1, [R3+URZ], R0 ;  /* 0x00000000030075a7 */ /* 0x0022a4000802017f */
[----:B--2---:R-:W-:Y:S05]  /*6310*/  @!P1 NANOSLEEP.SYNCS 0x989680 ;  /* 0x009896800000995d */ /* 0x004fea0003900000 */
[----:B------:R-:W2:Y:S02]  /*6320*/  @!P1 SYNCS.PHASECHK.TRANS64 P1, [R3+URZ], R0 ;  /* 0x00000000030095a7 */ /* 0x000ea4000802007f */
[----:B--2---:R-:W-:Y:S05]  /*6330*/  @!P1 BRA `(.L_x_21) ;  /* 0xfffffffc00f09947 */ /* 0x004fea000383ffff */
[----:B------:R-:W-:Y:S05]  /*6340*/  BRA `(.L_x_20) ;  /* 0xffffffb4003c7947 */ /* 0x000fea000383ffff */
.L_x_26:
[----:B-1----:R1:W2:Y:S02]  /*6350*/  SYNCS.PHASECHK.TRANS64.TRYWAIT P1, [R5+URZ], R4 ;  /* 0x00000004050075a7 */ /* 0x0022a4000802017f */
[----:B--2---:R-:W-:Y:S05]  /*6360*/  @!P1 NANOSLEEP.SYNCS 0x989680 ;  /* 0x009896800000995d */ /* 0x004fea0003900000 */
[----:B------:R-:W2:Y:S02]  /*6370*/  @!P1 SYNCS.PHASECHK.TRANS64 P1, [R5+URZ], R4 ;  /* 0x00000004050095a7 */ /* 0x000ea4000802007f */
[----:B--2---:R-:W-:Y:S05]  /*6380*/  @!P1 BRA `(.L_x_26) ;  /* 0xfffffffc00f09947 */ /* 0x004fea000383ffff */
[----:B------:R-:W-:Y:S05]  /*6390*/  BRA `(.L_x_25) ;  /* 0xffffffb800d87947 */ /* 0x000fea000383ffff */
.L_x_87:
[----:B------:R-:W-:Y:S01]  /*63a0*/  BSSY B1, `(.L_x_106) ;  /* 0x0000006000017945 */ /* 0x000fe20003800000 */
[----:B------:R-:W-:-:S07]  /*63b0*/  IMAD.MOV.U32 R15, RZ, RZ, -0x1 ;  /* 0xffffffffff0f7424 */ /* 0x000fce00078e00ff */
[----:B------:R-:W-:Y:S05]  /*63c0*/  WARPSYNC.COLLECTIVE R15, `(.L_x_107) ;  /* 0x000000000f0c7348 */ /* 0x000fea0003c00000 */
[----:B------:R-:W-:Y:S02]  /*63d0*/  ELECT P6, UR62, PT ;  /* 0x00000000003e782f */ /* 0x000fe400038c0000 */
[----:B------:R-:W-:Y:S01]  /*63e0*/  MOV R14, UR62 ;  /* 0x0000003e000e7c02 */ /* 0x000fe20008000f00 */
[----:B------:R-:W-:Y:S10]  /*63f0*/  ENDCOLLECTIVE ;  /* 0x000000000000791b */ /* 0x000ff40003800000 */
.L_x_107:
[----:B------:R-:W-:Y:S05]  /*6400*/  BSYNC B1 ;  /* 0x0000000000017941 */ /* 0x000fea0003800000 */
.L_x_106:
[----:B------:R-:W-:Y:S05]  /*6410*/  BRA `(.L_x_108) ;  /* 0xfffffff0003c7947 */ /* 0x000fea000383ffff */
.L_x_90:
[----:B-1----:R1:W2:Y:S02]  /*6420*/  SYNCS.PHASECHK.TRANS64.TRYWAIT P0, [R23+URZ+0x20], R14 ;  /* 0x0000200e170075a7 */ /* 0x0022a4000800017f */
[----:B--2---:R-:W-:Y:S05]  /*6430*/  @!P0 NANOSLEEP.SYNCS 0x989680 ;  /* 0x009896800000895d */ /* 0x004fea0003900000 */
[----:B------:R-:W2:Y:S02]  /*6440*/  @!P0 SYNCS.PHASECHK.TRANS64 P0, [R23+URZ+0x20], R14 ;  /* 0x0000200e170085a7 */ /* 0x000ea4000800007f */
[----:B--2---:R-:W-:Y:S05]  /*6450*/  @!P0 BRA `(.L_x_90) ;  /* 0xfffffffc00f08947 */ /* 0x004fea000383ffff */
[----:B------:R-:W-:Y:S05]  /*6460*/  BRA `(.L_x_109) ;  /* 0xfffffff000747947 */ /* 0x000fea000383ffff */
.L_x_98:
[----:B------:R-:W-:Y:S01]  /*6470*/  BSSY B0, `(.L_x_110) ;  /* 0x0000006000007945 */ /* 0x000fe20003800000 */
[----:B------:R-:W-:-:S07]  /*6480*/  IMAD.MOV.U32 R15, RZ, RZ, -0x1 ;  /* 0xffffffffff0f7424 */ /* 0x000fce00078e00ff */
[----:B------:R-:W-:Y:S05]  /*6490*/  WARPSYNC.COLLECTIVE R15, `(.L_x_111) ;  /* 0x000000000f0c7348 */ /* 0x000fea0003c00000 */
[----:B------:R-:W-:Y:S02]  /*64a0*/  ELECT P6, UR62, PT ;  /* 0x00000000003e782f */ /* 0x000fe400038c0000 */
[----:B------:R-:W-:Y:S01]  /*64b0*/  MOV R14, UR62 ;  /* 0x0000003e000e7c02 */ /* 0x000fe20008000f00 */
[----:B------:R-:W-:Y:S10]  /*64c0*/  ENDCOLLECTIVE ;  /* 0x000000000000791b */ /* 0x000ff40003800000 */
.L_x_111:
[----:B------:R-:W-:Y:S05]  /*64d0*/  BSYNC B0 ;  /* 0x0000000000007941 */ /* 0x000fea0003800000 */
.L_x_110:
[----:B------:R-:W-:Y:S05]  /*64e0*/  BRA `(.L_x_112) ;  /* 0xfffffff800d07947 */ /* 0x000fea000383ffff */
.L_x_102:
[----:B0-----:R0:W1:Y:S02]  /*64f0*/  SYNCS.PHASECHK.TRANS64.TRYWAIT P0, [R7+URZ], R2 ;  /* 0x00000002070075a7 */ /* 0x001064000800017f */
[----:B-1----:R-:W-:Y:S05]  /*6500*/  @!P0 NANOSLEEP.SYNCS 0x989680 ;  /* 0x009896800000895d */ /* 0x002fea0003900000 */
[----:B------:R-:W1:Y:S02]  /*6510*/  @!P0 SYNCS.PHASECHK.TRANS64 P0, [R7+URZ], R2 ;  /* 0x00000002070085a7 */ /* 0x000e64000800007f */
[----:B-1----:R-:W-:Y:S05]  /*6520*/  @!P0 BRA `(.L_x_102) ;  /* 0xfffffffc00f08947 */ /* 0x002fea000383ffff */
[----:B------:R-:W-:Y:S05]  /*6530*/  BRA `(.L_x_113) ;  /* 0xfffffffc00107947 */ /* 0x000fea000383ffff */
.L_x_103:
[----:B0-----:R0:W1:Y:S02]  /*6540*/  SYNCS.PHASECHK.TRANS64.TRYWAIT P0, [R6+URZ], R3 ;  /* 0x00000003060075a7 */ /* 0x001064000800017f */
[----:B-1----:R-:W-:Y:S05]  /*6550*/  @!P0 NANOSLEEP.SYNCS 0x989680 ;  /* 0x009896800000895d */ /* 0x002fea0003900000 */
[----:B------:R-:W1:Y:S02]  /*6560*/  @!P0 SYNCS.PHASECHK.TRANS64 P0, [R6+URZ], R3 ;  /* 0x00000003060085a7 */ /* 0x000e64000800007f */
[----:B-1----:R-:W-:Y:S05]  /*6570*/  @!P0 BRA `(.L_x_103) ;  /* 0xfffffffc00f08947 */ /* 0x002fea000383ffff */
[----:B------:R-:W-:Y:S05]  /*6580*/  BRA `(.L_x_114) ;  /* 0xfffffffc00207947 */ /* 0x000fea000383ffff */
.L_x_104:
[----:B-1----:R1:W2:Y:S02]  /*6590*/  SYNCS.PHASECHK.TRANS64.TRYWAIT P0, [R7+URZ], R4 ;  /* 0x00000004070075a7 */ /* 0x0022a4000800017f */
[----:B--2---:R-:W-:Y:S05]  /*65a0*/  @!P0 NANOSLEEP.SYNCS 0x989680 ;  /* 0x009896800000895d */ /* 0x004fea0003900000 */
[----:B------:R-:W2:Y:S02]  /*65b0*/  @!P0 SYNCS.PHASECHK.TRANS64 P0, [R7+URZ], R4 ;  /* 0x00000004070085a7 */ /* 0x000ea4000800007f */
[----:B--2---:R-:W-:Y:S05]  /*65c0*/  @!P0 BRA `(.L_x_104) ;  /* 0xfffffffc00f08947 */ /* 0x004fea000383ffff */
[----:B------:R-:W-:Y:S05]  /*65d0*/  BRA `(.L_x_115) ;  /* 0xfffffffc00287947 */ /* 0x000fea000383ffff */
.L_x_116:
[----:B------:R-:W-:-:S00]  /*65e0*/  BRA `(.L_x_116) ;  /* 0xfffffffc00fc7947 */ /* 0x000fc0000383ffff */
[----:B------:R-:W-:-:S00]  /*65f0*/  NOP ;  /* 0x0000000000007918 */ /* 0x000fc00000000000 */
        /* <DEDUP_REMOVED lines=8> */
.L_x_117:


//--------------------- .nv.global.init           --------------------------
	.section	.nv.global.init,"aw",@progbits
.nv.global.init:
	.type		$str$22,@object
	.size		$str$22,($str$23 - $str$22)
$str$22:
        /*0000*/ 	.byte	0x6b, 0x5f, 0x74, 0x69, 0x6c, 0x65, 0x5f, 0x63, 0x6f, 0x75, 0x6e, 0x74, 0x20, 0x3e, 0x3d, 0x20
        /*0010*/ 	.byte	0x31, 0x00
	.type		$str$23,@object
	.size		$str$23,(__unnamed_1 - $str$23)
$str$23:
        /*0012*/ 	.byte	0x2f, 0x74, 0x6d, 0x70, 0x2f, 0x63, 0x75, 0x74, 0x6c, 0x61, 0x73, 0x73, 0x5f, 0x73, 0x77, 0x65
        /*0022*/ 	.byte	0x65, 0x70, 0x5f, 0x73, 0x72, 0x63, 0x2f, 0x69, 0x6e, 0x63, 0x6c, 0x75, 0x64, 0x65, 0x2f, 0x63
        /*0032*/ 	.byte	0x75, 0x74, 0x6c, 0x61, 0x73, 0x73, 0x2f, 0x67, 0x65, 0x6d, 0x6d, 0x2f, 0x63, 0x6f, 0x6c, 0x6c
        /*0042*/ 	.byte	0x65, 0x63, 0x74, 0x69, 0x76, 0x65, 0x2f, 0x73, 0x6d, 0x39, 0x30, 0x5f, 0x6d, 0x6d, 0x61, 0x5f
        /*0052*/ 	.byte	0x74, 0x6d, 0x61, 0x5f, 0x67, 0x6d, 0x6d, 0x61, 0x5f, 0x73, 0x73, 0x5f, 0x77, 0x61, 0x72, 0x70
        /*0062*/ 	.byte	0x73, 0x70, 0x65, 0x63, 0x69, 0x61, 0x6c, 0x69, 0x7a, 0x65, 0x64, 0x2e, 0x68, 0x70, 0x70, 0x00
	.type		__unnamed_1,@object
	.size		__unnamed_1,(.L_0 - __unnamed_1)
__unnamed_1:
        /*0072*/ 	.byte	0x76, 0x6f, 0x69, 0x64, 0x20, 0x63, 0x75, 0x74, 0x6c, 0x61, 0x73, 0x73, 0x3a, 0x3a, 0x67, 0x65
        /* <DEDUP_REMOVED lines=180> */
        /*0bc2*/ 	.byte	0x3a, 0x3a, 0x69, 0x64, 0x65, 0x6e, 0x74, 0x69, 0x74, 0x79, 0x5d, 0x00
.L_0:


//--------------------- .nv.shared._ZN7cutlass13device_kernelINS_4gemm6kernel13GemmUniversalIN4cute5tupleIJiiiiEEENS1_10collective13CollectiveMmaINS1_34MainloopSm90TmaGmmaWarpSpecializedILi4ENS5_IJNS4_1CILi2EEENSA_ILi1EEESC_EEENS1_35KernelTmaWarpSpecializedCooperativeEEENS5_IJNSA_ILi384EEENSA_ILi16EEENSA_ILi64EEEEEENS_10bfloat16_tENS5_IJlSC_lEEESK_SL_NS4_8TiledMMAINS4_8MMA_AtomIJNS4_4SM904GMMA27MMA_64x16x16_F32BF16BF16_SSILNSP_5MajorE0ELSR_0ELNSP_7ScaleInE1ELSS_1EEEEEENS4_6LayoutISD_NS5_IJSC_NSA_ILi0EEESW_EEEEENS5_IJNS4_10UnderscoreESZ_SZ_EEEEENS4_13SM90_TMA_LOADENS4_14ComposedLayoutINS4_7SwizzleILi3ELi4ELi3EEENS4_18smem_ptr_flag_bitsILi16EEENSV_INS5_IJNSA_ILi8EEESI_EEENS5_IJSI_SC_EEEEEEEvNS4_8identityENS4_23SM90_TMA_LOAD_MULTICASTES1C_vS1D_EENS_8epilogue10collective6detail29Sm90TmaWarpSpecializedAdapterINS1H_15DefaultEpilogueISK_SL_SL_NS1G_6thread17LinearCombinationISK_Li1EffLNS1L_9ScaleType4KindE0ELNS_15FloatRoundStyleE2ESK_EENS1_15EpilogueDefaultEEEEEvvEEEEvNT_6ParamsE --------------------------
	.section	.nv.shared._ZN7cutlass13device_kernelINS_4gemm6kernel13GemmUniversalIN4cute5tupleIJiiiiEEENS1_10collective13CollectiveMmaINS1_34MainloopSm90TmaGmmaWarpSpecializedILi4ENS5_IJNS4_1CILi2EEENSA_ILi1EEESC_EEENS1_35KernelTmaWarpSpecializedCooperativeEEENS5_IJNSA_ILi384EEENSA_ILi16EEENSA_ILi64EEEEEENS_10bfloat16_tENS5_IJlSC_lEEESK_SL_NS4_8TiledMMAINS4_8MMA_AtomIJNS4_4SM904GMMA27MMA_64x16x16_F32BF16BF16_SSILNSP_5MajorE0ELSR_0ELNSP_7ScaleInE1ELSS_1EEEEEENS4_6LayoutISD_NS5_IJSC_NSA_ILi0EEESW_EEEEENS5_IJNS4_10UnderscoreESZ_SZ_EEEEENS4_13SM90_TMA_LOADENS4_14ComposedLayoutINS4_7SwizzleILi3ELi4ELi3EEENS4_18smem_ptr_flag_bitsILi16EEENSV_INS5_IJNSA_ILi8EEESI_EEENS5_IJSI_SC_EEEEEEEvNS4_8identityENS4_23SM90_TMA_LOAD_MULTICASTES1C_vS1D_EENS_8epilogue10collective6detail29Sm90TmaWarpSpecializedAdapterINS1H_15DefaultEpilogueISK_SL_SL_NS1G_6thread17LinearCombinationISK_Li1EffLNS1L_9ScaleType4KindE0ELNS_15FloatRoundStyleE2ESK_EENS1_15EpilogueDefaultEEEEEvvEEEEvNT_6ParamsE,"aw",@nobits
	.sectionflags	@""
	.align	16
	.zero		1024


//--------------------- .nv.shared.reserved.0     --------------------------
	.section	.nv.shared.reserved.0,"aw",@nobits
	.weak		__nv_reservedSMEM_offset_0_alias
	.size		__nv_reservedSMEM_offset_0_alias, 0, 0
	.other		__nv_reservedSMEM_offset_0_alias,@"STO_CUDA_RESERVED_SHARED STV_DEFAULT"
__nv_reservedSMEM_offset_0_alias:
	.zero		0


//--------------------- .nv.global                --------------------------
	.section	.nv.global,"aw",@nobits
.nv.global:
	.type		_ZN39_INTERNAL_07853532_4_k_cu_f00fd300_95824cute1_E,@object
	.size		_ZN39_INTERNAL_07853532_4_k_cu_f00fd300_95824cute1_E,(_ZN39_INTERNAL_07853532_4_k_cu_f00fd300_95824cuda3std3__45__cpo6cbeginE - _ZN39_INTERNAL_07853532_4_k_cu_f00fd300_95824cute1_E)
_ZN39_INTERNAL_07853532_4_k_cu_f00fd300_95824cute1_E:
	.zero		1
	.type		_ZN39_INTERNAL_07853532_4_k_cu_f00fd300_95824cuda3std3__45__cpo6cbeginE,@object
	.size		_ZN39_INTERNAL_07853532_4_k_cu_f00fd300_95824cuda3std3__45__cpo6cbeginE,(_ZN39_INTERNAL_07853532_4_k_cu_f00fd300_95824cuda3std3__48in_placeE - _ZN39_INTERNAL_07853532_4_k_cu_f00fd300_95824cuda3std3__45__cpo6cbeginE)
_ZN39_INTERNAL_07853532_4_k_cu_f00fd300_95824cuda3std3__45__cpo6cbeginE:
	.zero		1
	.type		_ZN39_INTERNAL_07853532_4_k_cu_f00fd300_95824cuda3std3__48in_placeE,@object
	.size		_ZN39_INTERNAL_07853532_4_k_cu_f00fd300_95824cuda3std3__48in_placeE,(_ZN39_INTERNAL_07853532_4_k_cu_f00fd300_95824cuda3std6ranges3__45__cpo9iter_moveE - _ZN39_INTERNAL_07853532_4_k_cu_f00fd300_95824cuda3std3__48in_placeE)
_ZN39_INTERNAL_07853532_4_k_cu_f00fd300_95824cuda3std3__48in_placeE:
	.zero		1
	.type		_ZN39_INTERNAL_07853532_4_k_cu_f00fd300_95824cuda3std6ranges3__45__cpo9iter_moveE,@object
	.size		_ZN39_INTERNAL_07853532_4_k_cu_f00fd300_95824cuda3std6ranges3__45__cpo9iter_moveE,(_ZN39_INTERNAL_07853532_4_k_cu_f00fd300_95824cuda3std3__45__cpo5beginE - _ZN39_INTERNAL_07853532_4_k_cu_f00fd300_95824cuda3std6ranges3__45__cpo9iter_moveE)
_ZN39_INTERNAL_07853532_4_k_cu_f00fd300_95824cuda3std6ranges3__45__cpo9iter_moveE:
	.zero		1
	.type		_ZN39_INTERNAL_07853532_4_k_cu_f00fd300_95824cuda3std3__45__cpo5beginE,@object
	.size		_ZN39_INTERNAL_07853532_4_k_cu_f00fd300_95824cuda3std3__45__cpo5beginE,(_ZN39_INTERNAL_07853532_4_k_cu_f00fd300_95824cuda3std3__441_GLOBAL__N__07853532_4_k_cu_f00fd300_95826ignoreE - _ZN39_INTERNAL_07853532_4_k_cu_f00fd300_95824cuda3std3__45__cpo5beginE)
_ZN39_INTERNAL_07853532_4_k_cu_f00fd300_95824cuda3std3__45__cpo5beginE:
	.zero		1
	.type		_ZN39_INTERNAL_07853532_4_k_cu_f00fd300_95824cuda3std3__441_GLOBAL__N__07853532_4_k_cu_f00fd300_95826ignoreE,@object
	.size		_ZN39_INTERNAL_07853532_4_k_cu_f00fd300_95824cuda3std3__441_GLOBAL__N__07853532_4_k_cu_f00fd300_95826ignoreE,(_ZN39_INTERNAL_07853532_4_k_cu_f00fd300_95824cute7productE - _ZN39_INTERNAL_07853532_4_k_cu_f00fd300_95824cuda3std3__441_GLOBAL__N__07853532_4_k_cu_f00fd300_95826ignoreE)
_ZN39_INTERNAL_07853532_4_k_cu_f00fd300_95824cuda3std3__441_GLOBAL__N__07853532_4_k_cu_f00fd300_95826ignoreE:
	.zero		1
	.type		_ZN39_INTERNAL_07853532_4_k_cu_f00fd300_95824cute7productE,@object
	.size		_ZN39_INTERNAL_07853532_4_k_cu_f00fd300_95824cute7productE,(_ZN39_INTERNAL_07853532_4_k_cu_f00fd300_95824cuda3std3__45__cpo3endE - _ZN39_INTERNAL_07853532_4_k_cu_f00fd300_95824cute7productE)
_ZN39_INTERNAL_07853532_4_k_cu_f00fd300_95824cute7productE:
	.zero		1
	.type		_ZN39_INTERNAL_07853532_4_k_cu_f00fd300_95824cuda3std3__45__cpo3endE,@object
	.size		_ZN39_INTERNAL_07853532_4_k_cu_f00fd300_95824cuda3std3__45__cpo3endE,(_ZN39_INTERNAL_07853532_4_k_cu_f00fd300_95824cuda3std3__419piecewise_constructE - _ZN39_INTERNAL_07853532_4_k_cu_f00fd300_95824cuda3std3__45__cpo3endE)
_ZN39_INTERNAL_07853532_4_k_cu_f00fd300_95824cuda3std3__45__cpo3endE:
	.zero		1
	.type		_ZN39_INTERNAL_07853532_4_k_cu_f00fd300_95824cuda3std3__419piecewise_constructE,@object
	.size		_ZN39_INTERNAL_07853532_4_k_cu_f00fd300_95824cuda3std3__419piecewise_constructE,(_ZN39_INTERNAL_07853532_4_k_cu_f00fd300_95824cuda3std3__45__cpo4cendE - _ZN39_INTERNAL_07853532_4_k_cu_f00fd300_95824cuda3std3__419piecewise_constructE)
_ZN39_INTERNAL_07853532_4_k_cu_f00fd300_95824cuda3std3__419piecewise_constructE:
	.zero		1
	.type		_ZN39_INTERNAL_07853532_4_k_cu_f00fd300_95824cuda3std3__45__cpo4cendE,@object
	.size		_ZN39_INTERNAL_07853532_4_k_cu_f00fd300_95824cuda3std3__45__cpo4cendE,(_ZN39_INTERNAL_07853532_4_k_cu_f00fd300_95824cuda3std6ranges3__45__cpo4swapE - _ZN39_INTERNAL_07853532_4_k_cu_f00fd300_95824cuda3std3__45__cpo4cendE)
_ZN39_INTERNAL_07853532_4_k_cu_f00fd300_95824cuda3std3__45__cpo4cendE:
	.zero		1
	.type		_ZN39_INTERNAL_07853532_4_k_cu_f00fd300_95824cuda3std6ranges3__45__cpo4swapE,@object
	.size		_ZN39_INTERNAL_07853532_4_k_cu_f00fd300_95824cuda3std6ranges3__45__cpo4swapE,(.L_8 - _ZN39_INTERNAL_07853532_4_k_cu_f00fd300_95824cuda3std6ranges3__45__cpo4swapE)
_ZN39_INTERNAL_07853532_4_k_cu_f00fd300_95824cuda3std6ranges3__45__cpo4swapE:
	.zero		1
.L_8:


//--------------------- .nv.constant0._ZN7cutlass13device_kernelINS_4gemm6kernel13GemmUniversalIN4cute5tupleIJiiiiEEENS1_10collective13CollectiveMmaINS1_34MainloopSm90TmaGmmaWarpSpecializedILi4ENS5_IJNS4_1CILi2EEENSA_ILi1EEESC_EEENS1_35KernelTmaWarpSpecializedCooperativeEEENS5_IJNSA_ILi384EEENSA_ILi16EEENSA_ILi64EEEEEENS_10bfloat16_tENS5_IJlSC_lEEESK_SL_NS4_8TiledMMAINS4_8MMA_AtomIJNS4_4SM904GMMA27MMA_64x16x16_F32BF16BF16_SSILNSP_5MajorE0ELSR_0ELNSP_7ScaleInE1ELSS_1EEEEEENS4_6LayoutISD_NS5_IJSC_NSA_ILi0EEESW_EEEEENS5_IJNS4_10UnderscoreESZ_SZ_EEEEENS4_13SM90_TMA_LOADENS4_14ComposedLayoutINS4_7SwizzleILi3ELi4ELi3EEENS4_18smem_ptr_flag_bitsILi16EEENSV_INS5_IJNSA_ILi8EEESI_EEENS5_IJSI_SC_EEEEEEEvNS4_8identityENS4_23SM90_TMA_LOAD_MULTICASTES1C_vS1D_EENS_8epilogue10collective6detail29Sm90TmaWarpSpecializedAdapterINS1H_15DefaultEpilogueISK_SL_SL_NS1G_6thread17LinearCombinationISK_Li1EffLNS1L_9ScaleType4KindE0ELNS_15FloatRoundStyleE2ESK_EENS1_15EpilogueDefaultEEEEEvvEEEEvNT_6ParamsE --------------------------
	.section	.nv.constant0._ZN7cutlass13device_kernelINS_4gemm6kernel13GemmUniversalIN4cute5tupleIJiiiiEEENS1_10collective13CollectiveMmaINS1_34MainloopSm90TmaGmmaWarpSpecializedILi4ENS5_IJNS4_1CILi2EEENSA_ILi1EEESC_EEENS1_35KernelTmaWarpSpecializedCooperativeEEENS5_IJNSA_ILi384EEENSA_ILi16EEENSA_ILi64EEEEEENS_10bfloat16_tENS5_IJlSC_lEEESK_SL_NS4_8TiledMMAINS4_8MMA_AtomIJNS4_4SM904GMMA27MMA_64x16x16_F32BF16BF16_SSILNSP_5MajorE0ELSR_0ELNSP_7ScaleInE1ELSS_1EEEEEENS4_6LayoutISD_NS5_IJSC_NSA_ILi0EEESW_EEEEENS5_IJNS4_10UnderscoreESZ_SZ_EEEEENS4_13SM90_TMA_LOADENS4_14ComposedLayoutINS4_7SwizzleILi3ELi4ELi3EEENS4_18smem_ptr_flag_bitsILi16EEENSV_INS5_IJNSA_ILi8EEESI_EEENS5_IJSI_SC_EEEEEEEvNS4_8identityENS4_23SM90_TMA_LOAD_MULTICASTES1C_vS1D_EENS_8epilogue10collective6detail29Sm90TmaWarpSpecializedAdapterINS1H_15DefaultEpilogueISK_SL_SL_NS1G_6thread17LinearCombinationISK_Li1EffLNS1L_9ScaleType4KindE0ELNS_15FloatRoundStyleE2ESK_EENS1_15EpilogueDefaultEEEEEvvEEEEvNT_6ParamsE,"a",@progbits
	.sectionflags	@""
	.align	4
.nv.constant0._ZN7cutlass13device_kernelINS_4gemm6kernel13GemmUniversalIN4cute5tupleIJiiiiEEENS1_10collective13CollectiveMmaINS1_34MainloopSm90TmaGmmaWarpSpecializedILi4ENS5_IJNS4_1CILi2EEENSA_ILi1EEESC_EEENS1_35KernelTmaWarpSpecializedCooperativeEEENS5_IJNSA_ILi384EEENSA_ILi16EEENSA_ILi64EEEEEENS_10bfloat16_tENS5_IJlSC_lEEESK_SL_NS4_8TiledMMAINS4_8MMA_AtomIJNS4_4SM904GMMA27MMA_64x16x16_F32BF16BF16_SSILNSP_5MajorE0ELSR_0ELNSP_7ScaleInE1ELSS_1EEEEEENS4_6LayoutISD_NS5_IJSC_NSA_ILi0EEESW_EEEEENS5_IJNS4_10UnderscoreESZ_SZ_EEEEENS4_13SM90_TMA_LOADENS4_14ComposedLayoutINS4_7SwizzleILi3ELi4ELi3EEENS4_18smem_ptr_flag_bitsILi16EEENSV_INS5_IJNSA_ILi8EEESI_EEENS5_IJSI_SC_EEEEEEEvNS4_8identityENS4_23SM90_TMA_LOAD_MULTICASTES1C_vS1D_EENS_8epilogue10collective6detail29Sm90TmaWarpSpecializedAdapterINS1H_15DefaultEpilogueISK_SL_SL_NS1G_6thread17LinearCombinationISK_Li1EffLNS1L_9ScaleType4KindE0ELNS_15FloatRoundStyleE2ESK_EENS1_15EpilogueDefaultEEEEEvvEEEEvNT_6ParamsE:
	.zero		1664


//--------------------- SYMBOLS --------------------------

	.type		.nv.reservedSmem.offset0,@object
	.size		.nv.reservedSmem.offset0,0x4
	.type		__assertfail,@function
